	.target	sm_90a

	.elftype	@"ET_EXEC"


//--------------------- .note.nv.tkinfo           --------------------------
	.section	.note.nv.tkinfo,"",@"SHT_NOTE"
	.sectionflags	@"SHF_NOTE_NV_TKINFO"
	.tkinfo
        /*0018*/ 	.word	0x00000002
        /*0030*/ 	.string	""
        /*0030*/ 	.string	"ptxas"
        /*0030*/ 	.string	"Cuda compilation tools, release 13.0, V13.0.88"
        /*0030*/ 	.string	"Build cuda_13.0.r13.0/compiler.36424714_0"
        /*0030*/ 	.string	"-arch sm_90a -m 64 "



//--------------------- .note.nv.cuinfo           --------------------------
	.section	.note.nv.cuinfo,"",@"SHT_NOTE"
	.sectionflags	@"SHF_NOTE_NV_CUINFO"
        /*0018*/ 	.short	0x0002
        /*001a*/ 	.short	0x005a
        /*001c*/ 	.short	0x0082
	.zero		2


//--------------------- .nv.info                  --------------------------
	.section	.nv.info,"",@"SHT_CUDA_INFO"
	.align	4


	//----- nvinfo : EIATTR_REGCOUNT
	.align		4
        /*0000*/ 	.byte	0x04, 0x2f
        /*0002*/ 	.short	(.L_12 - .L_11)
	.align		4
.L_11:
        /*0004*/ 	.word	index@(_ZN7cutlass13device_kernelINS_4conv6kernel13ConvUniversalINS1_16ConvProblemShapeILNS1_8OperatorE1ELi2EEENS1_10collective14CollectiveConvINS1_46MainloopSm90TmaGmmaWarpSpecializedImplicitGemmILS5_1ELi9ELi2EN4cute5tupleIJNSA_1CILi2EEENSC_ILi1EEESE_EEENS1_36KernelImplicitTmaWarpSpecializedSm90ELi1EEENSB_IJNSC_ILi256EEENSC_ILi128EEENSB_IJNSC_ILi32EEEEEEEEENS_10bfloat16_tESN_NSA_8TiledMMAINSA_8MMA_AtomIJNSA_4SM904GMMA28MMA_64x128x16_F32BF16BF16_SSILNSR_5MajorE0ELST_1ELNSR_7ScaleInE1ELSU_1EEEEEENSA_6LayoutINSB_IJSE_SE_SE_EEENSB_IJNSC_ILi0EEESZ_SZ_EEEEENSB_IJNSA_10UnderscoreES12_S12_EEEEENS7_6detail26Sm90ImplicitGemmTileTraitsINSA_20SM90_TMA_LOAD_IM2COLENSA_14ComposedLayoutINSA_7SwizzleILi2ELi4ELi3EEENSA_18smem_ptr_flag_bitsILi16EEENSX_INSB_IJNSB_IJNSC_ILi8EEESK_EEENSB_IJSK_SE_EEENSB_IJSE_NSC_ILi9EEEEEEEEENSB_IJNSB_IJSK_SI_EEENSB_IJSE_SZ_EEENSB_IJSZ_NSC_ILi8192EEEEEEEEEEEEEvEENS16_INSA_23SM90_TMA_LOAD_MULTICASTENS18_INS19_ILi3ELi4ELi3EEES1C_NSX_INSB_IJNSB_IJNSC_ILi64EEESD_EEENSB_IJS1D_NSC_ILi4EEEEEES1H_EEENSB_IJNSB_IJSE_NSC_ILi2048EEEEEENSB_IJS1T_NSC_ILi512EEEEEENSB_IJSZ_NSC_ILi4096EEEEEEEEEEEEEvEEEENS_8epilogue10collective6detail29Sm90TmaWarpSpecializedAdapterINS2A_15DefaultEpilogueISN_NSB_IJNSB_IJlllEEESE_SZ_EEES2F_NS29_6thread17LinearCombinationISN_Li1EffLNS2G_9ScaleType4KindE0ELNS_15FloatRoundStyleE2ESN_EENS_4gemm15EpilogueDefaultEEEEEvvEEEEvNT_6ParamsE)
        /*0008*/ 	.word	0x000000ff


	//----- nvinfo : EIATTR_FRAME_SIZE
	.align		4
.L_12:
        /*000c*/ 	.byte	0x04, 0x11
        /*000e*/ 	.short	(.L_14 - .L_13)
	.align		4
.L_13:
        /*0010*/ 	.word	index@(_ZN7cutlass13device_kernelINS_4conv6kernel13ConvUniversalINS1_16ConvProblemShapeILNS1_8OperatorE1ELi2EEENS1_10collective14CollectiveConvINS1_46MainloopSm90TmaGmmaWarpSpecializedImplicitGemmILS5_1ELi9ELi2EN4cute5tupleIJNSA_1CILi2EEENSC_ILi1EEESE_EEENS1_36KernelImplicitTmaWarpSpecializedSm90ELi1EEENSB_IJNSC_ILi256EEENSC_ILi128EEENSB_IJNSC_ILi32EEEEEEEEENS_10bfloat16_tESN_NSA_8TiledMMAINSA_8MMA_AtomIJNSA_4SM904GMMA28MMA_64x128x16_F32BF16BF16_SSILNSR_5MajorE0ELST_1ELNSR_7ScaleInE1ELSU_1EEEEEENSA_6LayoutINSB_IJSE_SE_SE_EEENSB_IJNSC_ILi0EEESZ_SZ_EEEEENSB_IJNSA_10UnderscoreES12_S12_EEEEENS7_6detail26Sm90ImplicitGemmTileTraitsINSA_20SM90_TMA_LOAD_IM2COLENSA_14ComposedLayoutINSA_7SwizzleILi2ELi4ELi3EEENSA_18smem_ptr_flag_bitsILi16EEENSX_INSB_IJNSB_IJNSC_ILi8EEESK_EEENSB_IJSK_SE_EEENSB_IJSE_NSC_ILi9EEEEEEEEENSB_IJNSB_IJSK_SI_EEENSB_IJSE_SZ_EEENSB_IJSZ_NSC_ILi8192EEEEEEEEEEEEEvEENS16_INSA_23SM90_TMA_LOAD_MULTICASTENS18_INS19_ILi3ELi4ELi3EEES1C_NSX_INSB_IJNSB_IJNSC_ILi64EEESD_EEENSB_IJS1D_NSC_ILi4EEEEEES1H_EEENSB_IJNSB_IJSE_NSC_ILi2048EEEEEENSB_IJS1T_NSC_ILi512EEEEEENSB_IJSZ_NSC_ILi4096EEEEEEEEEEEEEvEEEENS_8epilogue10collective6detail29Sm90TmaWarpSpecializedAdapterINS2A_15DefaultEpilogueISN_NSB_IJNSB_IJlllEEESE_SZ_EEES2F_NS29_6thread17LinearCombinationISN_Li1EffLNS2G_9ScaleType4KindE0ELNS_15FloatRoundStyleE2ESN_EENS_4gemm15EpilogueDefaultEEEEEvvEEEEvNT_6ParamsE)
        /*0014*/ 	.word	0x00000270


	//----- nvinfo : EIATTR_MIN_STACK_SIZE
	.align		4
.L_14:
        /*0018*/ 	.byte	0x04, 0x12
        /*001a*/ 	.short	(.L_16 - .L_15)
	.align		4
.L_15:
        /*001c*/ 	.word	index@(_ZN7cutlass13device_kernelINS_4conv6kernel13ConvUniversalINS1_16ConvProblemShapeILNS1_8OperatorE1ELi2EEENS1_10collective14CollectiveConvINS1_46MainloopSm90TmaGmmaWarpSpecializedImplicitGemmILS5_1ELi9ELi2EN4cute5tupleIJNSA_1CILi2EEENSC_ILi1EEESE_EEENS1_36KernelImplicitTmaWarpSpecializedSm90ELi1EEENSB_IJNSC_ILi256EEENSC_ILi128EEENSB_IJNSC_ILi32EEEEEEEEENS_10bfloat16_tESN_NSA_8TiledMMAINSA_8MMA_AtomIJNSA_4SM904GMMA28MMA_64x128x16_F32BF16BF16_SSILNSR_5MajorE0ELST_1ELNSR_7ScaleInE1ELSU_1EEEEEENSA_6LayoutINSB_IJSE_SE_SE_EEENSB_IJNSC_ILi0EEESZ_SZ_EEEEENSB_IJNSA_10UnderscoreES12_S12_EEEEENS7_6detail26Sm90ImplicitGemmTileTraitsINSA_20SM90_TMA_LOAD_IM2COLENSA_14ComposedLayoutINSA_7SwizzleILi2ELi4ELi3EEENSA_18smem_ptr_flag_bitsILi16EEENSX_INSB_IJNSB_IJNSC_ILi8EEESK_EEENSB_IJSK_SE_EEENSB_IJSE_NSC_ILi9EEEEEEEEENSB_IJNSB_IJSK_SI_EEENSB_IJSE_SZ_EEENSB_IJSZ_NSC_ILi8192EEEEEEEEEEEEEvEENS16_INSA_23SM90_TMA_LOAD_MULTICASTENS18_INS19_ILi3ELi4ELi3EEES1C_NSX_INSB_IJNSB_IJNSC_ILi64EEESD_EEENSB_IJS1D_NSC_ILi4EEEEEES1H_EEENSB_IJNSB_IJSE_NSC_ILi2048EEEEEENSB_IJS1T_NSC_ILi512EEEEEENSB_IJSZ_NSC_ILi4096EEEEEEEEEEEEEvEEEENS_8epilogue10collective6detail29Sm90TmaWarpSpecializedAdapterINS2A_15DefaultEpilogueISN_NSB_IJNSB_IJlllEEESE_SZ_EEES2F_NS29_6thread17LinearCombinationISN_Li1EffLNS2G_9ScaleType4KindE0ELNS_15FloatRoundStyleE2ESN_EENS_4gemm15EpilogueDefaultEEEEEvvEEEEvNT_6ParamsE)
        /*0020*/ 	.word	0x00000270
.L_16:


//--------------------- .nv.compat                --------------------------
	.section	.nv.compat,"",@"SHT_CUDA_COMPAT_INFO"
	.align	4
        /*0000*/ 	.byte	0x02, 0x09, 0x01, 0x00, 0x02, 0x02, 0x04, 0x00, 0x02, 0x05, 0x05, 0x00, 0x03, 0x07, 0x01, 0x01
        /*0010*/ 	.byte	0x02, 0x03, 0x01, 0x00, 0x02, 0x06, 0x01, 0x00, 0x04, 0x0b, 0x08, 0x00, 0x00, 0x00, 0x00, 0x00
        /*0020*/ 	.byte	0x00, 0x00, 0x00, 0x00


//--------------------- .nv.info._ZN7cutlass13device_kernelINS_4conv6kernel13ConvUniversalINS1_16ConvProblemShapeILNS1_8OperatorE1ELi2EEENS1_10collective14CollectiveConvINS1_46MainloopSm90TmaGmmaWarpSpecializedImplicitGemmILS5_1ELi9ELi2EN4cute5tupleIJNSA_1CILi2EEENSC_ILi1EEESE_EEENS1_36KernelImplicitTmaWarpSpecializedSm90ELi1EEENSB_IJNSC_ILi256EEENSC_ILi128EEENSB_IJNSC_ILi32EEEEEEEEENS_10bfloat16_tESN_NSA_8TiledMMAINSA_8MMA_AtomIJNSA_4SM904GMMA28MMA_64x128x16_F32BF16BF16_SSILNSR_5MajorE0ELST_1ELNSR_7ScaleInE1ELSU_1EEEEEENSA_6LayoutINSB_IJSE_SE_SE_EEENSB_IJNSC_ILi0EEESZ_SZ_EEEEENSB_IJNSA_10UnderscoreES12_S12_EEEEENS7_6detail26Sm90ImplicitGemmTileTraitsINSA_20SM90_TMA_LOAD_IM2COLENSA_14ComposedLayoutINSA_7SwizzleILi2ELi4ELi3EEENSA_18smem_ptr_flag_bitsILi16EEENSX_INSB_IJNSB_IJNSC_ILi8EEESK_EEENSB_IJSK_SE_EEENSB_IJSE_NSC_ILi9EEEEEEEEENSB_IJNSB_IJSK_SI_EEENSB_IJSE_SZ_EEENSB_IJSZ_NSC_ILi8192EEEEEEEEEEEEEvEENS16_INSA_23SM90_TMA_LOAD_MULTICASTENS18_INS19_ILi3ELi4ELi3EEES1C_NSX_INSB_IJNSB_IJNSC_ILi64EEESD_EEENSB_IJS1D_NSC_ILi4EEEEEES1H_EEENSB_IJNSB_IJSE_NSC_ILi2048EEEEEENSB_IJS1T_NSC_ILi512EEEEEENSB_IJSZ_NSC_ILi4096EEEEEEEEEEEEEvEEEENS_8epilogue10collective6detail29Sm90TmaWarpSpecializedAdapterINS2A_15DefaultEpilogueISN_NSB_IJNSB_IJlllEEESE_SZ_EEES2F_NS29_6thread17LinearCombinationISN_Li1EffLNS2G_9ScaleType4KindE0ELNS_15FloatRoundStyleE2ESN_EENS_4gemm15EpilogueDefaultEEEEEvvEEEEvNT_6ParamsE --------------------------
	.section	.nv.info._ZN7cutlass13device_kernelINS_4conv6kernel13ConvUniversalINS1_16ConvProblemShapeILNS1_8OperatorE1ELi2EEENS1_10collective14CollectiveConvINS1_46MainloopSm90TmaGmmaWarpSpecializedImplicitGemmILS5_1ELi9ELi2EN4cute5tupleIJNSA_1CILi2EEENSC_ILi1EEESE_EEENS1_36KernelImplicitTmaWarpSpecializedSm90ELi1EEENSB_IJNSC_ILi256EEENSC_ILi128EEENSB_IJNSC_ILi32EEEEEEEEENS_10bfloat16_tESN_NSA_8TiledMMAINSA_8MMA_AtomIJNSA_4SM904GMMA28MMA_64x128x16_F32BF16BF16_SSILNSR_5MajorE0ELST_1ELNSR_7ScaleInE1ELSU_1EEEEEENSA_6LayoutINSB_IJSE_SE_SE_EEENSB_IJNSC_ILi0EEESZ_SZ_EEEEENSB_IJNSA_10UnderscoreES12_S12_EEEEENS7_6detail26Sm90ImplicitGemmTileTraitsINSA_20SM90_TMA_LOAD_IM2COLENSA_14ComposedLayoutINSA_7SwizzleILi2ELi4ELi3EEENSA_18smem_ptr_flag_bitsILi16EEENSX_INSB_IJNSB_IJNSC_ILi8EEESK_EEENSB_IJSK_SE_EEENSB_IJSE_NSC_ILi9EEEEEEEEENSB_IJNSB_IJSK_SI_EEENSB_IJSE_SZ_EEENSB_IJSZ_NSC_ILi8192EEEEEEEEEEEEEvEENS16_INSA_23SM90_TMA_LOAD_MULTICASTENS18_INS19_ILi3ELi4ELi3EEES1C_NSX_INSB_IJNSB_IJNSC_ILi64EEESD_EEENSB_IJS1D_NSC_ILi4EEEEEES1H_EEENSB_IJNSB_IJSE_NSC_ILi2048EEEEEENSB_IJS1T_NSC_ILi512EEEEEENSB_IJSZ_NSC_ILi4096EEEEEEEEEEEEEvEEEENS_8epilogue10collective6detail29Sm90TmaWarpSpecializedAdapterINS2A_15DefaultEpilogueISN_NSB_IJNSB_IJlllEEESE_SZ_EEES2F_NS29_6thread17LinearCombinationISN_Li1EffLNS2G_9ScaleType4KindE0ELNS_15FloatRoundStyleE2ESN_EENS_4gemm15EpilogueDefaultEEEEEvvEEEEvNT_6ParamsE,"",@"SHT_CUDA_INFO"
	.sectionflags	@""
	.align	4


	//----- nvinfo : EIATTR_CUDA_API_VERSION
	.align		4
        /*0000*/ 	.byte	0x04, 0x37
        /*0002*/ 	.short	(.L_18 - .L_17)
.L_17:
        /*0004*/ 	.word	0x00000082


	//----- nvinfo : EIATTR_KPARAM_INFO
	.align		4
.L_18:
        /*0008*/ 	.byte	0x04, 0x17
        /*000a*/ 	.short	(.L_20 - .L_19)
.L_19:
        /*000c*/ 	.word	0x00000000
        /*0010*/ 	.short	0x0000
        /*0012*/ 	.short	0x0070
        /*0014*/ 	.byte	0x00, 0xf0, 0x01, 0x0e


	//----- nvinfo : EIATTR_SPARSE_MMA_MASK
	.align		4
.L_20:
        /*0018*/ 	.byte	0x03, 0x50
        /*001a*/ 	.short	0x0000


	//----- nvinfo : EIATTR_MAXREG_COUNT
	.align		4
        /*001c*/ 	.byte	0x03, 0x1b
        /*001e*/ 	.short	0x00ff


	//----- nvinfo : EIATTR_NUM_BARRIERS
	.align		4
        /*0020*/ 	.byte	0x02, 0x4c
        /*0022*/ 	.byte	0x01
	.zero		1


	//----- nvinfo : EIATTR_ANNOTATIONS
	.align		4
        /*0024*/ 	.byte	0x04, 0x55
        /*0026*/ 	.short	(.L_22 - .L_21)


	//   ....[0]....
.L_21:
        /*0028*/ 	.word	0x00000001
        /*002c*/ 	.byte	0x80, 0x0b, 0x00, 0x00, 0x01, 0x00, 0x00, 0x00, 0xc0, 0x0b, 0x00, 0x00, 0x01, 0x00, 0x00, 0x00
        /* <DEDUP_REMOVED lines=210> */
        /*0d5c*/ 	.byte	0x50, 0xfe, 0x00, 0x00


	//----- nvinfo : EIATTR_MERCURY_ISA_VERSION
	.align		4
.L_22:
        /*0d60*/ 	.byte	0x03, 0x5f
        /*0d62*/ 	.short	0x0101


	//----- nvinfo : EIATTR_COOP_GROUP_MASK_REGIDS
	.align		4
        /*0d64*/ 	.byte	0x04, 0x29
        /*0d66*/ 	.short	(.L_24 - .L_23)


	//   ....[0]....
.L_23:
        /*0d68*/ 	.word	0xffffffff


	//   ....[1]....
        /*0d6c*/ 	.word	0xffffffff


	//   ....[2]....
        /*0d70*/ 	.word	0xffffffff


	//   ....[3]....
        /*0d74*/ 	.word	0xffffffff


	//----- nvinfo : EIATTR_COOP_GROUP_INSTR_OFFSETS
	.align		4
.L_24:
        /*0d78*/ 	.byte	0x04, 0x28
        /*0d7a*/ 	.short	(.L_26 - .L_25)


	//   ....[0]....
.L_25:
        /*0d7c*/ 	.word	0x00000080


	//   ....[1]....
        /*0d80*/ 	.word	0x00000090


	//   ....[2]....
        /*0d84*/ 	.word	0x000001b0


	//   ....[3]....
        /*0d88*/ 	.word	0x000007a0


	//----- nvinfo : EIATTR_MBARRIER_INSTR_OFFSETS
	.align		4
.L_26:
        /*0d8c*/ 	.byte	0x04, 0x39
        /*0d8e*/ 	.short	(.L_28 - .L_27)


	//   ....[0]....
.L_27:
        /*0d90*/ 	.word	0x000003e0
        /*0d94*/ 	.word	0x000000ff
        /*0d98*/ 	.word	0x00036000
        /*0d9c*/ 	.short	0x0100
        /*0d9e*/ 	.byte	0x0a
	.zero		1


	//   ....[1]....
        /*0da0*/ 	.word	0x000003f0
        /*0da4*/ 	.word	0x000000ff
        /*0da8*/ 	.word	0x00036048
        /*0dac*/ 	.short	0x0100
        /*0dae*/ 	.byte	0x0a
	.zero		1


	//   ....[2]....
        /*0db0*/ 	.word	0x00000400
        /*0db4*/ 	.word	0x000000ff
        /*0db8*/ 	.word	0x00036008
        /*0dbc*/ 	.short	0x0100
        /*0dbe*/ 	.byte	0x0a
	.zero		1


	//   ....[3]....
        /*0dc0*/ 	.word	0x00000410
        /*0dc4*/ 	.word	0x000000ff
        /*0dc8*/ 	.word	0x00036050
        /*0dcc*/ 	.short	0x0100
        /*0dce*/ 	.byte	0x0a
	.zero		1


	//   ....[4]....
        /*0dd0*/ 	.word	0x00000420
        /*0dd4*/ 	.word	0x000000ff
        /*0dd8*/ 	.word	0x00036010
        /*0ddc*/ 	.short	0x0100
        /*0dde*/ 	.byte	0x0a
	.zero		1


	//   ....[5]....
        /*0de0*/ 	.word	0x00000430
        /*0de4*/ 	.word	0x000000ff
        /*0de8*/ 	.word	0x00036058
        /*0dec*/ 	.short	0x0100
        /*0dee*/ 	.byte	0x0a
	.zero		1


	//   ....[6]....
        /*0df0*/ 	.word	0x00000440
        /*0df4*/ 	.word	0x000000ff
        /*0df8*/ 	.word	0x00036018
        /*0dfc*/ 	.short	0x0100
        /*0dfe*/ 	.byte	0x0a
	.zero		1


	//   ....[7]....
        /*0e00*/ 	.word	0x00000450
        /*0e04*/ 	.word	0x000000ff
        /*0e08*/ 	.word	0x00036060
        /*0e0c*/ 	.short	0x0100
        /*0e0e*/ 	.byte	0x0a
	.zero		1


	//   ....[8]....
        /*0e10*/ 	.word	0x00000460
        /*0e14*/ 	.word	0x000000ff
        /*0e18*/ 	.word	0x00036020
        /*0e1c*/ 	.short	0x0100
        /*0e1e*/ 	.byte	0x0a
	.zero		1


	//   ....[9]....
        /*0e20*/ 	.word	0x00000470
        /*0e24*/ 	.word	0x000000ff
        /*0e28*/ 	.word	0x00036068
        /*0e2c*/ 	.short	0x0100
        /*0e2e*/ 	.byte	0x0a
	.zero		1


	//   ....[10]....
        /*0e30*/ 	.word	0x00000480
        /*0e34*/ 	.word	0x000000ff
        /*0e38*/ 	.word	0x00036028
        /*0e3c*/ 	.short	0x0100
        /*0e3e*/ 	.byte	0x0a
	.zero		1


	//   ....[11]....
        /*0e40*/ 	.word	0x00000490
        /*0e44*/ 	.word	0x000000ff
        /*0e48*/ 	.word	0x00036070
        /*0e4c*/ 	.short	0x0100
        /*0e4e*/ 	.byte	0x0a
	.zero		1


	//   ....[12]....
        /*0e50*/ 	.word	0x000004a0
        /*0e54*/ 	.word	0x000000ff
        /*0e58*/ 	.word	0x00036030
        /*0e5c*/ 	.short	0x0100
        /*0e5e*/ 	.byte	0x0a
	.zero		1


	//   ....[13]....
        /*0e60*/ 	.word	0x000004b0
        /*0e64*/ 	.word	0x000000ff
        /*0e68*/ 	.word	0x00036078
        /*0e6c*/ 	.short	0x0100
        /*0e6e*/ 	.byte	0x0a
	.zero		1


	//   ....[14]....
        /*0e70*/ 	.word	0x000004c0
        /*0e74*/ 	.word	0x000000ff
        /*0e78*/ 	.word	0x00036038
        /*0e7c*/ 	.short	0x0100
        /*0e7e*/ 	.byte	0x0a
	.zero		1


	//   ....[15]....
        /*0e80*/ 	.word	0x000004d0
        /*0e84*/ 	.word	0x000000ff
        /*0e88*/ 	.word	0x00036080
        /*0e8c*/ 	.short	0x0100
        /*0e8e*/ 	.byte	0x0a
	.zero		1


	//   ....[16]....
        /*0e90*/ 	.word	0x000004e0
        /*0e94*/ 	.word	0x000000ff
        /*0e98*/ 	.word	0x00036040
        /*0e9c*/ 	.short	0x0100
        /*0e9e*/ 	.byte	0x0a
	.zero		1


	//   ....[17]....
        /*0ea0*/ 	.word	0x000004f0
        /*0ea4*/ 	.word	0x000000ff
        /*0ea8*/ 	.word	0x00036088
        /*0eac*/ 	.short	0x0100
        /*0eae*/ 	.byte	0x0a
	.zero		1


	//   ....[18]....
        /*0eb0*/ 	.word	0x00001660
        /*0eb4*/ 	.word	0x00000003
        /*0eb8*/ 	.word	0x00036000
        /*0ebc*/ 	.short	0x010a
        /*0ebe*/ 	.byte	0x3f
	.zero		1


	//   ....[19]....
        /*0ec0*/ 	.word	0x000026f0
        /*0ec4*/ 	.word	0x00000000
        /*0ec8*/ 	.word	0x00036000
        /*0ecc*/ 	.short	0x010a
        /*0ece*/ 	.byte	0x3f
	.zero		1


	//   ....[20]....
        /*0ed0*/ 	.word	0x00003b40
        /*0ed4*/ 	.word	0x00000000
        /*0ed8*/ 	.word	0x00000000
        /*0edc*/ 	.short	0x0101
        /*0ede*/ 	.byte	0x3f
	.zero		1


	//   ....[21]....
        /*0ee0*/ 	.word	0x00003d70
        /*0ee4*/ 	.word	0x00000006
        /*0ee8*/ 	.word	0x00000000
        /*0eec*/ 	.short	0x0101
        /*0eee*/ 	.byte	0x3f
	.zero		1


	//   ....[22]....
        /*0ef0*/ 	.word	0x00013ef0
        /*0ef4*/ 	.word	0x00000011
        /*0ef8*/ 	.word	0x00036048
        /*0efc*/ 	.short	0x010a
        /*0efe*/ 	.byte	0x3f
	.zero		1


	//   ....[23]....
        /*0f00*/ 	.word	0x00014680
        /*0f04*/ 	.word	0x00000003
        /*0f08*/ 	.word	0x00000000
        /*0f0c*/ 	.short	0x010a
        /*0f0e*/ 	.byte	0x3f
	.zero		1


	//   ....[24]....
        /*0f10*/ 	.word	0x00014740
        /*0f14*/ 	.word	0x00000003
        /*0f18*/ 	.word	0x00000000
        /*0f1c*/ 	.short	0x010a
        /*0f1e*/ 	.byte	0x3f
	.zero		1


	//   ....[25]....
        /*0f20*/ 	.word	0x00014800
        /*0f24*/ 	.word	0x00000003
        /*0f28*/ 	.word	0x00000000
        /*0f2c*/ 	.short	0x010a
        /*0f2e*/ 	.byte	0x3f
	.zero		1


	//   ....[26]....
        /*0f30*/ 	.word	0x000148c0
        /*0f34*/ 	.word	0x00000003
        /*0f38*/ 	.word	0x00000000
        /*0f3c*/ 	.short	0x010a
        /*0f3e*/ 	.byte	0x3f
	.zero		1


	//   ....[27]....
        /*0f40*/ 	.word	0x00014980
        /*0f44*/ 	.word	0x00000003
        /*0f48*/ 	.word	0x00000000
        /*0f4c*/ 	.short	0x010a
        /*0f4e*/ 	.byte	0x3f
	.zero		1


	//   ....[28]....
        /*0f50*/ 	.word	0x00014a40
        /*0f54*/ 	.word	0x00000003
        /*0f58*/ 	.word	0x00000000
        /*0f5c*/ 	.short	0x010a
        /*0f5e*/ 	.byte	0x3f
	.zero		1


	//   ....[29]....
        /*0f60*/ 	.word	0x00014b00
        /*0f64*/ 	.word	0x00000003
        /*0f68*/ 	.word	0x00000000
        /*0f6c*/ 	.short	0x010a
        /*0f6e*/ 	.byte	0x3f
	.zero		1


	//   ....[30]....
        /*0f70*/ 	.word	0x00014bc0
        /*0f74*/ 	.word	0x00000003
        /*0f78*/ 	.word	0x00000000
        /*0f7c*/ 	.short	0x010a
        /*0f7e*/ 	.byte	0x3f
	.zero		1


	//   ....[31]....
        /*0f80*/ 	.word	0x00014c80
        /*0f84*/ 	.word	0x00000003
        /*0f88*/ 	.word	0x00000000
        /*0f8c*/ 	.short	0x010a
        /*0f8e*/ 	.byte	0x3f
	.zero		1


	//----- nvinfo : EIATTR_NUM_MBARRIERS
	.align		4
.L_28:
        /*0f90*/ 	.byte	0x03, 0x38
        /*0f92*/ 	.short	0x0012


	//----- nvinfo : EIATTR_EXIT_INSTR_OFFSETS
	.align		4
        /*0f94*/ 	.byte	0x04, 0x1c
        /*0f96*/ 	.short	(.L_30 - .L_29)


	//   ....[0]....
.L_29:
        /*0f98*/ 	.word	0x00000b70


	//   ....[1]....
        /*0f9c*/ 	.word	0x00003f80


	//   ....[2]....
        /*0fa0*/ 	.word	0x0000f2f0


	//   ....[3]....
        /*0fa4*/ 	.word	0x0000f330


	//   ....[4]....
        /*0fa8*/ 	.word	0x00013c80


	//   ....[5]....
        /*0fac*/ 	.word	0x00013cc0


	//   ....[6]....
        /*0fb0*/ 	.word	0x00013ce0


	//   ....[7]....
        /*0fb4*/ 	.word	0x00014580


	//   ....[8]....
        /*0fb8*/ 	.word	0x00014cb0


	//----- nvinfo : EIATTR_MAX_THREADS
	.align		4
.L_30:
        /*0fbc*/ 	.byte	0x04, 0x05
        /*0fbe*/ 	.short	(.L_32 - .L_31)
.L_31:
        /*0fc0*/ 	.word	0x00000100
        /*0fc4*/ 	.word	0x00000001
        /*0fc8*/ 	.word	0x00000001


	//----- nvinfo : EIATTR_CRS_STACK_SIZE
	.align		4
.L_32:
        /*0fcc*/ 	.byte	0x04, 0x1e
        /*0fce*/ 	.short	(.L_34 - .L_33)
.L_33:
        /*0fd0*/ 	.word	0x00000000


	//----- nvinfo : EIATTR_CBANK_PARAM_SIZE
	.align		4
.L_34:
        /*0fd4*/ 	.byte	0x03, 0x19
        /*0fd6*/ 	.short	0x03f0


	//----- nvinfo : EIATTR_PARAM_CBANK
	.align		4
        /*0fd8*/ 	.byte	0x04, 0x0a
        /*0fda*/ 	.short	(.L_36 - .L_35)
	.align		4
.L_35:
        /*0fdc*/ 	.word	index@(.nv.constant0._ZN7cutlass13device_kernelINS_4conv6kernel13ConvUniversalINS1_16ConvProblemShapeILNS1_8OperatorE1ELi2EEENS1_10collective14CollectiveConvINS1_46MainloopSm90TmaGmmaWarpSpecializedImplicitGemmILS5_1ELi9ELi2EN4cute5tupleIJNSA_1CILi2EEENSC_ILi1EEESE_EEENS1_36KernelImplicitTmaWarpSpecializedSm90ELi1EEENSB_IJNSC_ILi256EEENSC_ILi128EEENSB_IJNSC_ILi32EEEEEEEEENS_10bfloat16_tESN_NSA_8TiledMMAINSA_8MMA_AtomIJNSA_4SM904GMMA28MMA_64x128x16_F32BF16BF16_SSILNSR_5MajorE0ELST_1ELNSR_7ScaleInE1ELSU_1EEEEEENSA_6LayoutINSB_IJSE_SE_SE_EEENSB_IJNSC_ILi0EEESZ_SZ_EEEEENSB_IJNSA_10UnderscoreES12_S12_EEEEENS7_6detail26Sm90ImplicitGemmTileTraitsINSA_20SM90_TMA_LOAD_IM2COLENSA_14ComposedLayoutINSA_7SwizzleILi2ELi4ELi3EEENSA_18smem_ptr_flag_bitsILi16EEENSX_INSB_IJNSB_IJNSC_ILi8EEESK_EEENSB_IJSK_SE_EEENSB_IJSE_NSC_ILi9EEEEEEEEENSB_IJNSB_IJSK_SI_EEENSB_IJSE_SZ_EEENSB_IJSZ_NSC_ILi8192EEEEEEEEEEEEEvEENS16_INSA_23SM90_TMA_LOAD_MULTICASTENS18_INS19_ILi3ELi4ELi3EEES1C_NSX_INSB_IJNSB_IJNSC_ILi64EEESD_EEENSB_IJS1D_NSC_ILi4EEEEEES1H_EEENSB_IJNSB_IJSE_NSC_ILi2048EEEEEENSB_IJS1T_NSC_ILi512EEEEEENSB_IJSZ_NSC_ILi4096EEEEEEEEEEEEEvEEEENS_8epilogue10collective6detail29Sm90TmaWarpSpecializedAdapterINS2A_15DefaultEpilogueISN_NSB_IJNSB_IJlllEEESE_SZ_EEES2F_NS29_6thread17LinearCombinationISN_Li1EffLNS2G_9ScaleType4KindE0ELNS_15FloatRoundStyleE2ESN_EENS_4gemm15EpilogueDefaultEEEEEvvEEEEvNT_6ParamsE)
        /*0fe0*/ 	.short	0x0210
        /*0fe2*/ 	.short	0x03f0


	//----- nvinfo : EIATTR_SW_WAR
	.align		4
.L_36:
        /*0fe4*/ 	.byte	0x04, 0x36
        /*0fe6*/ 	.short	(.L_38 - .L_37)
.L_37:
        /*0fe8*/ 	.word	0x00000008
.L_38:


//--------------------- .nv.callgraph             --------------------------
	.section	.nv.callgraph,"",@"SHT_CUDA_CALLGRAPH"
	.align	4
	.sectionentsize	8
	.align		4
        /*0000*/ 	.word	0x00000000
	.align		4
        /*0004*/ 	.word	0xffffffff
	.align		4
        /*0008*/ 	.word	0x00000000
	.align		4
        /*000c*/ 	.word	0xfffffffe
	.align		4
        /*0010*/ 	.word	0x00000000
	.align		4
        /*0014*/ 	.word	0xfffffffd
	.align		4
        /*0018*/ 	.word	0x00000000
	.align		4
        /*001c*/ 	.word	0xfffffffc


//--------------------- .nv.constant4             --------------------------
	.section	.nv.constant4,"a",@progbits
	.align	8
	.align		8
.nv.constant4:
        /*0000*/ 	.dword	_ZN39_INTERNAL_11b15764_4_k_cu_f47da08c_27924cuda3std3__45__cpo5beginE
	.align		8
        /*0008*/ 	.dword	_ZN39_INTERNAL_11b15764_4_k_cu_f47da08c_27924cuda3std3__45__cpo3endE
	.align		8
        /*0010*/ 	.dword	_ZN39_INTERNAL_11b15764_4_k_cu_f47da08c_27924cuda3std3__45__cpo6cbeginE
	.align		8
        /*0018*/ 	.dword	_ZN39_INTERNAL_11b15764_4_k_cu_f47da08c_27924cuda3std3__45__cpo4cendE
	.align		8
        /*0020*/ 	.dword	_ZN39_INTERNAL_11b15764_4_k_cu_f47da08c_27924cuda3std3__441_GLOBAL__N__11b15764_4_k_cu_f47da08c_27926ignoreE
	.align		8
        /*0028*/ 	.dword	_ZN39_INTERNAL_11b15764_4_k_cu_f47da08c_27924cuda3std3__419piecewise_constructE
	.align		8
        /*0030*/ 	.dword	_ZN39_INTERNAL_11b15764_4_k_cu_f47da08c_27924cuda3std3__48in_placeE
	.align		8
        /*0038*/ 	.dword	_ZN39_INTERNAL_11b15764_4_k_cu_f47da08c_27924cuda3std6ranges3__45__cpo4swapE
	.align		8
        /*0040*/ 	.dword	_ZN39_INTERNAL_11b15764_4_k_cu_f47da08c_27924cuda3std6ranges3__45__cpo9iter_moveE
	.align		8
        /*0048*/ 	.dword	_ZN39_INTERNAL_11b15764_4_k_cu_f47da08c_27924cute7productE
	.align		8
        /*0050*/ 	.dword	_ZN39_INTERNAL_11b15764_4_k_cu_f47da08c_27924cute1_E


//--------------------- .text._ZN7cutlass13device_kernelINS_4conv6kernel13ConvUniversalINS1_16ConvProblemShapeILNS1_8OperatorE1ELi2EEENS1_10collective14CollectiveConvINS1_46MainloopSm90TmaGmmaWarpSpecializedImplicitGemmILS5_1ELi9ELi2EN4cute5tupleIJNSA_1CILi2EEENSC_ILi1EEESE_EEENS1_36KernelImplicitTmaWarpSpecializedSm90ELi1EEENSB_IJNSC_ILi256EEENSC_ILi128EEENSB_IJNSC_ILi32EEEEEEEEENS_10bfloat16_tESN_NSA_8TiledMMAINSA_8MMA_AtomIJNSA_4SM904GMMA28MMA_64x128x16_F32BF16BF16_SSILNSR_5MajorE0ELST_1ELNSR_7ScaleInE1ELSU_1EEEEEENSA_6LayoutINSB_IJSE_SE_SE_EEENSB_IJNSC_ILi0EEESZ_SZ_EEEEENSB_IJNSA_10UnderscoreES12_S12_EEEEENS7_6detail26Sm90ImplicitGemmTileTraitsINSA_20SM90_TMA_LOAD_IM2COLENSA_14ComposedLayoutINSA_7SwizzleILi2ELi4ELi3EEENSA_18smem_ptr_flag_bitsILi16EEENSX_INSB_IJNSB_IJNSC_ILi8EEESK_EEENSB_IJSK_SE_EEENSB_IJSE_NSC_ILi9EEEEEEEEENSB_IJNSB_IJSK_SI_EEENSB_IJSE_SZ_EEENSB_IJSZ_NSC_ILi8192EEEEEEEEEEEEEvEENS16_INSA_23SM90_TMA_LOAD_MULTICASTENS18_INS19_ILi3ELi4ELi3EEES1C_NSX_INSB_IJNSB_IJNSC_ILi64EEESD_EEENSB_IJS1D_NSC_ILi4EEEEEES1H_EEENSB_IJNSB_IJSE_NSC_ILi2048EEEEEENSB_IJS1T_NSC_ILi512EEEEEENSB_IJSZ_NSC_ILi4096EEEEEEEEEEEEEvEEEENS_8epilogue10collective6detail29Sm90TmaWarpSpecializedAdapterINS2A_15DefaultEpilogueISN_NSB_IJNSB_IJlllEEESE_SZ_EEES2F_NS29_6thread17LinearCombinationISN_Li1EffLNS2G_9ScaleType4KindE0ELNS_15FloatRoundStyleE2ESN_EENS_4gemm15EpilogueDefaultEEEEEvvEEEEvNT_6ParamsE --------------------------
	.section	.text._ZN7cutlass13device_kernelINS_4conv6kernel13ConvUniversalINS1_16ConvProblemShapeILNS1_8OperatorE1ELi2EEENS1_10collective14CollectiveConvINS1_46MainloopSm90TmaGmmaWarpSpecializedImplicitGemmILS5_1ELi9ELi2EN4cute5tupleIJNSA_1CILi2EEENSC_ILi1EEESE_EEENS1_36KernelImplicitTmaWarpSpecializedSm90ELi1EEENSB_IJNSC_ILi256EEENSC_ILi128EEENSB_IJNSC_ILi32EEEEEEEEENS_10bfloat16_tESN_NSA_8TiledMMAINSA_8MMA_AtomIJNSA_4SM904GMMA28MMA_64x128x16_F32BF16BF16_SSILNSR_5MajorE0ELST_1ELNSR_7ScaleInE1ELSU_1EEEEEENSA_6LayoutINSB_IJSE_SE_SE_EEENSB_IJNSC_ILi0EEESZ_SZ_EEEEENSB_IJNSA_10UnderscoreES12_S12_EEEEENS7_6detail26Sm90ImplicitGemmTileTraitsINSA_20SM90_TMA_LOAD_IM2COLENSA_14ComposedLayoutINSA_7SwizzleILi2ELi4ELi3EEENSA_18smem_ptr_flag_bitsILi16EEENSX_INSB_IJNSB_IJNSC_ILi8EEESK_EEENSB_IJSK_SE_EEENSB_IJSE_NSC_ILi9EEEEEEEEENSB_IJNSB_IJSK_SI_EEENSB_IJSE_SZ_EEENSB_IJSZ_NSC_ILi8192EEEEEEEEEEEEEvEENS16_INSA_23SM90_TMA_LOAD_MULTICASTENS18_INS19_ILi3ELi4ELi3EEES1C_NSX_INSB_IJNSB_IJNSC_ILi64EEESD_EEENSB_IJS1D_NSC_ILi4EEEEEES1H_EEENSB_IJNSB_IJSE_NSC_ILi2048EEEEEENSB_IJS1T_NSC_ILi512EEEEEENSB_IJSZ_NSC_ILi4096EEEEEEEEEEEEEvEEEENS_8epilogue10collective6detail29Sm90TmaWarpSpecializedAdapterINS2A_15DefaultEpilogueISN_NSB_IJNSB_IJlllEEESE_SZ_EEES2F_NS29_6thread17LinearCombinationISN_Li1EffLNS2G_9ScaleType4KindE0ELNS_15FloatRoundStyleE2ESN_EENS_4gemm15EpilogueDefaultEEEEEvvEEEEvNT_6ParamsE,"ax",@progbits
	.align	128
.text._ZN7cutlass13device_kernelINS_4conv6kernel13ConvUniversalINS1_16ConvProblemShapeILNS1_8OperatorE1ELi2EEENS1_10collective14CollectiveConvINS1_46MainloopSm90TmaGmmaWarpSpecializedImplicitGemmILS5_1ELi9ELi2EN4cute5tupleIJNSA_1CILi2EEENSC_ILi1EEESE_EEENS1_36KernelImplicitTmaWarpSpecializedSm90ELi1EEENSB_IJNSC_ILi256EEENSC_ILi128EEENSB_IJNSC_ILi32EEEEEEEEENS_10bfloat16_tESN_NSA_8TiledMMAINSA_8MMA_AtomIJNSA_4SM904GMMA28MMA_64x128x16_F32BF16BF16_SSILNSR_5MajorE0ELST_1ELNSR_7ScaleInE1ELSU_1EEEEEENSA_6LayoutINSB_IJSE_SE_SE_EEENSB_IJNSC_ILi0EEESZ_SZ_EEEEENSB_IJNSA_10UnderscoreES12_S12_EEEEENS7_6detail26Sm90ImplicitGemmTileTraitsINSA_20SM90_TMA_LOAD_IM2COLENSA_14ComposedLayoutINSA_7SwizzleILi2ELi4ELi3EEENSA_18smem_ptr_flag_bitsILi16EEENSX_INSB_IJNSB_IJNSC_ILi8EEESK_EEENSB_IJSK_SE_EEENSB_IJSE_NSC_ILi9EEEEEEEEENSB_IJNSB_IJSK_SI_EEENSB_IJSE_SZ_EEENSB_IJSZ_NSC_ILi8192EEEEEEEEEEEEEvEENS16_INSA_23SM90_TMA_LOAD_MULTICASTENS18_INS19_ILi3ELi4ELi3EEES1C_NSX_INSB_IJNSB_IJNSC_ILi64EEESD_EEENSB_IJS1D_NSC_ILi4EEEEEES1H_EEENSB_IJNSB_IJSE_NSC_ILi2048EEEEEENSB_IJS1T_NSC_ILi512EEEEEENSB_IJSZ_NSC_ILi4096EEEEEEEEEEEEEvEEEENS_8epilogue10collective6detail29Sm90TmaWarpSpecializedAdapterINS2A_15DefaultEpilogueISN_NSB_IJNSB_IJlllEEESE_SZ_EEES2F_NS29_6thread17LinearCombinationISN_Li1EffLNS2G_9ScaleType4KindE0ELNS_15FloatRoundStyleE2ESN_EENS_4gemm15EpilogueDefaultEEEEEvvEEEEvNT_6ParamsE:
        .type           _ZN7cutlass13device_kernelINS_4conv6kernel13ConvUniversalINS1_16ConvProblemShapeILNS1_8OperatorE1ELi2EEENS1_10collective14CollectiveConvINS1_46MainloopSm90TmaGmmaWarpSpecializedImplicitGemmILS5_1ELi9ELi2EN4cute5tupleIJNSA_1CILi2EEENSC_ILi1EEESE_EEENS1_36KernelImplicitTmaWarpSpecializedSm90ELi1EEENSB_IJNSC_ILi256EEENSC_ILi128EEENSB_IJNSC_ILi32EEEEEEEEENS_10bfloat16_tESN_NSA_8TiledMMAINSA_8MMA_AtomIJNSA_4SM904GMMA28MMA_64x128x16_F32BF16BF16_SSILNSR_5MajorE0ELST_1ELNSR_7ScaleInE1ELSU_1EEEEEENSA_6LayoutINSB_IJSE_SE_SE_EEENSB_IJNSC_ILi0EEESZ_SZ_EEEEENSB_IJNSA_10UnderscoreES12_S12_EEEEENS7_6detail26Sm90ImplicitGemmTileTraitsINSA_20SM90_TMA_LOAD_IM2COLENSA_14ComposedLayoutINSA_7SwizzleILi2ELi4ELi3EEENSA_18smem_ptr_flag_bitsILi16EEENSX_INSB_IJNSB_IJNSC_ILi8EEESK_EEENSB_IJSK_SE_EEENSB_IJSE_NSC_ILi9EEEEEEEEENSB_IJNSB_IJSK_SI_EEENSB_IJSE_SZ_EEENSB_IJSZ_NSC_ILi8192EEEEEEEEEEEEEvEENS16_INSA_23SM90_TMA_LOAD_MULTICASTENS18_INS19_ILi3ELi4ELi3EEES1C_NSX_INSB_IJNSB_IJNSC_ILi64EEESD_EEENSB_IJS1D_NSC_ILi4EEEEEES1H_EEENSB_IJNSB_IJSE_NSC_ILi2048EEEEEENSB_IJS1T_NSC_ILi512EEEEEENSB_IJSZ_NSC_ILi4096EEEEEEEEEEEEEvEEEENS_8epilogue10collective6detail29Sm90TmaWarpSpecializedAdapterINS2A_15DefaultEpilogueISN_NSB_IJNSB_IJlllEEESE_SZ_EEES2F_NS29_6thread17LinearCombinationISN_Li1EffLNS2G_9ScaleType4KindE0ELNS_15FloatRoundStyleE2ESN_EENS_4gemm15EpilogueDefaultEEEEEvvEEEEvNT_6ParamsE,@function
        .size           _ZN7cutlass13device_kernelINS_4conv6kernel13ConvUniversalINS1_16ConvProblemShapeILNS1_8OperatorE1ELi2EEENS1_10collective14CollectiveConvINS1_46MainloopSm90TmaGmmaWarpSpecializedImplicitGemmILS5_1ELi9ELi2EN4cute5tupleIJNSA_1CILi2EEENSC_ILi1EEESE_EEENS1_36KernelImplicitTmaWarpSpecializedSm90ELi1EEENSB_IJNSC_ILi256EEENSC_ILi128EEENSB_IJNSC_ILi32EEEEEEEEENS_10bfloat16_tESN_NSA_8TiledMMAINSA_8MMA_AtomIJNSA_4SM904GMMA28MMA_64x128x16_F32BF16BF16_SSILNSR_5MajorE0ELST_1ELNSR_7ScaleInE1ELSU_1EEEEEENSA_6LayoutINSB_IJSE_SE_SE_EEENSB_IJNSC_ILi0EEESZ_SZ_EEEEENSB_IJNSA_10UnderscoreES12_S12_EEEEENS7_6detail26Sm90ImplicitGemmTileTraitsINSA_20SM90_TMA_LOAD_IM2COLENSA_14ComposedLayoutINSA_7SwizzleILi2ELi4ELi3EEENSA_18smem_ptr_flag_bitsILi16EEENSX_INSB_IJNSB_IJNSC_ILi8EEESK_EEENSB_IJSK_SE_EEENSB_IJSE_NSC_ILi9EEEEEEEEENSB_IJNSB_IJSK_SI_EEENSB_IJSE_SZ_EEENSB_IJSZ_NSC_ILi8192EEEEEEEEEEEEEvEENS16_INSA_23SM90_TMA_LOAD_MULTICASTENS18_INS19_ILi3ELi4ELi3EEES1C_NSX_INSB_IJNSB_IJNSC_ILi64EEESD_EEENSB_IJS1D_NSC_ILi4EEEEEES1H_EEENSB_IJNSB_IJSE_NSC_ILi2048EEEEEENSB_IJS1T_NSC_ILi512EEEEEENSB_IJSZ_NSC_ILi4096EEEEEEEEEEEEEvEEEENS_8epilogue10collective6detail29Sm90TmaWarpSpecializedAdapterINS2A_15DefaultEpilogueISN_NSB_IJNSB_IJlllEEESE_SZ_EEES2F_NS29_6thread17LinearCombinationISN_Li1EffLNS2G_9ScaleType4KindE0ELNS_15FloatRoundStyleE2ESN_EENS_4gemm15EpilogueDefaultEEEEEvvEEEEvNT_6ParamsE,(.L_x_547 - _ZN7cutlass13device_kernelINS_4conv6kernel13ConvUniversalINS1_16ConvProblemShapeILNS1_8OperatorE1ELi2EEENS1_10collective14CollectiveConvINS1_46MainloopSm90TmaGmmaWarpSpecializedImplicitGemmILS5_1ELi9ELi2EN4cute5tupleIJNSA_1CILi2EEENSC_ILi1EEESE_EEENS1_36KernelImplicitTmaWarpSpecializedSm90ELi1EEENSB_IJNSC_ILi256EEENSC_ILi128EEENSB_IJNSC_ILi32EEEEEEEEENS_10bfloat16_tESN_NSA_8TiledMMAINSA_8MMA_AtomIJNSA_4SM904GMMA28MMA_64x128x16_F32BF16BF16_SSILNSR_5MajorE0ELST_1ELNSR_7ScaleInE1ELSU_1EEEEEENSA_6LayoutINSB_IJSE_SE_SE_EEENSB_IJNSC_ILi0EEESZ_SZ_EEEEENSB_IJNSA_10UnderscoreES12_S12_EEEEENS7_6detail26Sm90ImplicitGemmTileTraitsINSA_20SM90_TMA_LOAD_IM2COLENSA_14ComposedLayoutINSA_7SwizzleILi2ELi4ELi3EEENSA_18smem_ptr_flag_bitsILi16EEENSX_INSB_IJNSB_IJNSC_ILi8EEESK_EEENSB_IJSK_SE_EEENSB_IJSE_NSC_ILi9EEEEEEEEENSB_IJNSB_IJSK_SI_EEENSB_IJSE_SZ_EEENSB_IJSZ_NSC_ILi8192EEEEEEEEEEEEEvEENS16_INSA_23SM90_TMA_LOAD_MULTICASTENS18_INS19_ILi3ELi4ELi3EEES1C_NSX_INSB_IJNSB_IJNSC_ILi64EEESD_EEENSB_IJS1D_NSC_ILi4EEEEEES1H_EEENSB_IJNSB_IJSE_NSC_ILi2048EEEEEENSB_IJS1T_NSC_ILi512EEEEEENSB_IJSZ_NSC_ILi4096EEEEEEEEEEEEEvEEEENS_8epilogue10collective6detail29Sm90TmaWarpSpecializedAdapterINS2A_15DefaultEpilogueISN_NSB_IJNSB_IJlllEEESE_SZ_EEES2F_NS29_6thread17LinearCombinationISN_Li1EffLNS2G_9ScaleType4KindE0ELNS_15FloatRoundStyleE2ESN_EENS_4gemm15EpilogueDefaultEEEEEvvEEEEvNT_6ParamsE)
        .other          _ZN7cutlass13device_kernelINS_4conv6kernel13ConvUniversalINS1_16ConvProblemShapeILNS1_8OperatorE1ELi2EEENS1_10collective14CollectiveConvINS1_46MainloopSm90TmaGmmaWarpSpecializedImplicitGemmILS5_1ELi9ELi2EN4cute5tupleIJNSA_1CILi2EEENSC_ILi1EEESE_EEENS1_36KernelImplicitTmaWarpSpecializedSm90ELi1EEENSB_IJNSC_ILi256EEENSC_ILi128EEENSB_IJNSC_ILi32EEEEEEEEENS_10bfloat16_tESN_NSA_8TiledMMAINSA_8MMA_AtomIJNSA_4SM904GMMA28MMA_64x128x16_F32BF16BF16_SSILNSR_5MajorE0ELST_1ELNSR_7ScaleInE1ELSU_1EEEEEENSA_6LayoutINSB_IJSE_SE_SE_EEENSB_IJNSC_ILi0EEESZ_SZ_EEEEENSB_IJNSA_10UnderscoreES12_S12_EEEEENS7_6detail26Sm90ImplicitGemmTileTraitsINSA_20SM90_TMA_LOAD_IM2COLENSA_14ComposedLayoutINSA_7SwizzleILi2ELi4ELi3EEENSA_18smem_ptr_flag_bitsILi16EEENSX_INSB_IJNSB_IJNSC_ILi8EEESK_EEENSB_IJSK_SE_EEENSB_IJSE_NSC_ILi9EEEEEEEEENSB_IJNSB_IJSK_SI_EEENSB_IJSE_SZ_EEENSB_IJSZ_NSC_ILi8192EEEEEEEEEEEEEvEENS16_INSA_23SM90_TMA_LOAD_MULTICASTENS18_INS19_ILi3ELi4ELi3EEES1C_NSX_INSB_IJNSB_IJNSC_ILi64EEESD_EEENSB_IJS1D_NSC_ILi4EEEEEES1H_EEENSB_IJNSB_IJSE_NSC_ILi2048EEEEEENSB_IJS1T_NSC_ILi512EEEEEENSB_IJSZ_NSC_ILi4096EEEEEEEEEEEEEvEEEENS_8epilogue10collective6detail29Sm90TmaWarpSpecializedAdapterINS2A_15DefaultEpilogueISN_NSB_IJNSB_IJlllEEESE_SZ_EEES2F_NS29_6thread17LinearCombinationISN_Li1EffLNS2G_9ScaleType4KindE0ELNS_15FloatRoundStyleE2ESN_EENS_4gemm15EpilogueDefaultEEEEEvvEEEEvNT_6ParamsE,@"STO_CUDA_ENTRY STV_DEFAULT"
_ZN7cutlass13device_kernelINS_4conv6kernel13ConvUniversalINS1_16ConvProblemShapeILNS1_8OperatorE1ELi2EEENS1_10collective14CollectiveConvINS1_46MainloopSm90TmaGmmaWarpSpecializedImplicitGemmILS5_1ELi9ELi2EN4cute5tupleIJNSA_1CILi2EEENSC_ILi1EEESE_EEENS1_36KernelImplicitTmaWarpSpecializedSm90ELi1EEENSB_IJNSC_ILi256EEENSC_ILi128EEENSB_IJNSC_ILi32EEEEEEEEENS_10bfloat16_tESN_NSA_8TiledMMAINSA_8MMA_AtomIJNSA_4SM904GMMA28MMA_64x128x16_F32BF16BF16_SSILNSR_5MajorE0ELST_1ELNSR_7ScaleInE1ELSU_1EEEEEENSA_6LayoutINSB_IJSE_SE_SE_EEENSB_IJNSC_ILi0EEESZ_SZ_EEEEENSB_IJNSA_10UnderscoreES12_S12_EEEEENS7_6detail26Sm90ImplicitGemmTileTraitsINSA_20SM90_TMA_LOAD_IM2COLENSA_14ComposedLayoutINSA_7SwizzleILi2ELi4ELi3EEENSA_18smem_ptr_flag_bitsILi16EEENSX_INSB_IJNSB_IJNSC_ILi8EEESK_EEENSB_IJSK_SE_EEENSB_IJSE_NSC_ILi9EEEEEEEEENSB_IJNSB_IJSK_SI_EEENSB_IJSE_SZ_EEENSB_IJSZ_NSC_ILi8192EEEEEEEEEEEEEvEENS16_INSA_23SM90_TMA_LOAD_MULTICASTENS18_INS19_ILi3ELi4ELi3EEES1C_NSX_INSB_IJNSB_IJNSC_ILi64EEESD_EEENSB_IJS1D_NSC_ILi4EEEEEES1H_EEENSB_IJNSB_IJSE_NSC_ILi2048EEEEEENSB_IJS1T_NSC_ILi512EEEEEENSB_IJSZ_NSC_ILi4096EEEEEEEEEEEEEvEEEENS_8epilogue10collective6detail29Sm90TmaWarpSpecializedAdapterINS2A_15DefaultEpilogueISN_NSB_IJNSB_IJlllEEESE_SZ_EEES2F_NS29_6thread17LinearCombinationISN_Li1EffLNS2G_9ScaleType4KindE0ELNS_15FloatRoundStyleE2ESN_EENS_4gemm15EpilogueDefaultEEEEEvvEEEEvNT_6ParamsE:
[----:B------:R-:W0:Y:S01]  /*0000*/  LDC R1, c[0x0][0x28] ;  /* 0x00000a00ff017b82 */ /* 0x000e220000000800 */
[----:B------:R-:W1:Y:S01]  /*0010*/  S2R R9, SR_TID.X ;  /* 0x0000000000097919 */ /* 0x000e620000002100 */
[----:B------:R-:W-:Y:S01]  /*0020*/  ELECT P0, URZ, PT ;  /* 0x00000000003f782f */ /* 0x000fe20003800000 */
[----:B------:R-:W-:Y:S01]  /*0030*/  BSSY B0, `(.L_x_0) ;  /* 0x0000017000007945 */ /* 0x000fe20003800000 */
[----:B0-----:R-:W-:Y:S01]  /*0040*/  VIADD R1, R1, 0xfffffd90 ;  /* 0xfffffd9001017836 */ /* 0x001fe20000000000 */
[----:B------:R-:W0:Y:S01]  /*0050*/  S2R R4, SR_CTAID.X ;  /* 0x0000000000047919 */ /* 0x000e220000002500 */
[--C-:B-1----:R-:W-:Y:S02]  /*0060*/  SHF.R.U32.HI R0, RZ, 0x5, R9.reuse ;  /* 0x00000005ff007819 */ /* 0x102fe40000011609 */
[----:B------:R-:W-:-:S03]  /*0070*/  SHF.R.U32.HI R3, RZ, 0x7, R9 ;  /* 0x00000007ff037819 */ /* 0x000fc60000011609 */
[----:B------:R-:W1:Y:S04]  /*0080*/  SHFL.IDX PT, R2, R0, RZ, 0x1f ;  /* 0x00001fff00027589 */ /* 0x000e6800000e0000 */
[----:B------:R-:W2:Y:S01]  /*0090*/  SHFL.IDX PT, R3, R3, RZ, 0x1f ;  /* 0x00001fff03037589 */ /* 0x000ea200000e0000 */
[----:B-1----:R-:W-:Y:S02]  /*00a0*/  R2UR UR4, R2 ;  /* 0x00000000020472ca */ /* 0x002fe400000e0000 */
[----:B------:R-:W-:-:S11]  /*00b0*/  SHF.R.S32.HI R2, RZ, 0x1f, R9 ;  /* 0x0000001fff027819 */ /* 0x000fd60000011409 */
[----:B------:R-:W-:Y:S02]  /*00c0*/  USHF.R.S32.HI UR5, URZ, 0x1f, UR4 ;  /* 0x0000001f3f057899 */ /* 0x000fe40008011404 */
[----:B------:R-:W-:Y:S02]  /*00d0*/  ISETP.NE.OR P0, PT, RZ, UR4, !P0 ;  /* 0x00000004ff007c0c */ /* 0x000fe4000c705670 */
[----:B------:R-:W-:-:S04]  /*00e0*/  ULEA.HI UR5, UR5, UR4, URZ, 0x2 ;  /* 0x0000000405057291 */ /* 0x000fc8000f8f103f */
[----:B------:R-:W-:-:S04]  /*00f0*/  ULOP3.LUT UR5, UR5, 0xfffffffc, URZ, 0xc0, !UPT ;  /* 0xfffffffc05057892 */ /* 0x000fc8000f8ec03f */
[----:B------:R-:W-:-:S03]  /*0100*/  UIADD3 UR7, UR4, -UR5, URZ ;  /* 0x8000000504077290 */ /* 0x000fc6000fffe03f */
[----:B0-2---:R-:W-:Y:S09]  /*0110*/  @P0 BRA `(.L_x_1) ;  /* 0x0000000000200947 */ /* 0x005ff20003800000 */
[----:B------:R-:W-:Y:S02]  /*0120*/  ULDC.64 UR4, c[0x0][0x198] ;  /* 0x0000660000047ab9 */ /* 0x000fe40000000a00 */
[----:B------:R-:W-:Y:S02]  /*0130*/  UIADD3 UR8, UP0, UR4, 0xf0, URZ ;  /* 0x000000f004087890 */ /* 0x000fe4000ff1e03f */
[----:B------:R-:W-:Y:S02]  /*0140*/  UIADD3 UR4, UP1, UR4, 0x1f0, URZ ;  /* 0x000001f004047890 */ /* 0x000fe4000ff3e03f */
[----:B------:R-:W-:Y:S02]  /*0150*/  UIADD3.X UR9, URZ, UR5, URZ, UP0, !UPT ;  /* 0x000000053f097290 */ /* 0x000fe400087fe43f */
[----:B------:R-:W-:-:S07]  /*0160*/  UIADD3.X UR5, URZ, UR5, URZ, UP1, !UPT ;  /* 0x000000053f057290 */ /* 0x000fce0008ffe43f */
[----:B------:R0:W-:Y:S02]  /*0170*/  UTMACCTL.PF [UR8] ;  /* 0x00000000080079b9 */ /* 0x0001e40008040000 */
[----:B------:R0:W-:Y:S02]  /*0180*/  UTMACCTL.PF [UR4] ;  /* 0x00000000040079b9 */ /* 0x0001e40008040000 */
[----:B0-----:R-:W-:Y:S01]  /*0190*/  NOP ;  /* 0x0000000000007918 */ /* 0x001fe20000000000 */
.L_x_1:
[----:B------:R-:W-:Y:S05]  /*01a0*/  BSYNC B0 ;  /* 0x0000000000007941 */ /* 0x000fea0003800000 */
.L_x_0:
[----:B------:R-:W0:Y:S01]  /*01b0*/  SHFL.IDX PT, R0, R0, RZ, 0x1f ;  /* 0x00001fff00007589 */ /* 0x000e2200000e0000 */
[----:B------:R-:W-:Y:S02]  /*01c0*/  LEA.HI R2, R2, R9, RZ, 0x7 ;  /* 0x0000000902027211 */ /* 0x000fe400078f38ff */
[----:B------:R-:W-:Y:S01]  /*01d0*/  R2UR UR11, R3 ;  /* 0x00000000030b72ca */ /* 0x000fe200000e0000 */
[----:B------:R-:W1:Y:S01]  /*01e0*/  S2R R10, SR_CTAID.Y ;  /* 0x00000000000a7919 */ /* 0x000e620000002600 */
[----:B------:R-:W-:Y:S02]  /*01f0*/  LOP3.LUT R2, R2, 0xffffff80, RZ, 0xc0, !PT ;  /* 0xffffff8002027812 */ /* 0x000fe400078ec0ff */
[----:B------:R-:W-:-:S03]  /*0200*/  I2FP.F32.U32 R6, R4 ;  /* 0x0000000400067245 */ /* 0x000fc60000201000 */
[----:B------:R-:W-:-:S05]  /*0210*/  IMAD.IADD R7, R9, 0x1, -R2 ;  /* 0x0000000109077824 */ /* 0x000fca00078e0a02 */
[----:B------:R-:W-:Y:S01]  /*0220*/  SHF.R.S32.HI R8, RZ, 0x1f, R7 ;  /* 0x0000001fff087819 */ /* 0x000fe20000011407 */
[----:B------:R-:W-:Y:S02]  /*0230*/  ULOP3.LUT UP0, URZ, UR11, UR7, URZ, 0xfc, !UPT ;  /* 0x000000070b3f7292 */ /* 0x000fe4000f80fc3f */
[----:B------:R-:W-:Y:S01]  /*0240*/  UISETP.NE.AND UP1, UPT, UR11, 0x1, UPT ;  /* 0x000000010b00788c */ /* 0x000fe2000bf25270 */
[----:B------:R-:W-:Y:S01]  /*0250*/  LEA.HI R2, R8, R7, RZ, 0x3 ;  /* 0x0000000708027211 */ /* 0x000fe200078f18ff */
[----:B------:R-:W-:-:S03]  /*0260*/  USEL UR6, URZ, 0x1, UP0 ;  /* 0x000000013f067887 */ /* 0x000fc60008000000 */
[--C-:B------:R-:W-:Y:S01]  /*0270*/  SHF.R.S32.HI R3, RZ, 0x3, R2.reuse ;  /* 0x00000003ff037819 */ /* 0x100fe20000011402 */
[----:B------:R-:W-:Y:S01]  /*0280*/  USEL UR6, UR6, 0x2, UP1 ;  /* 0x0000000206067887 */ /* 0x000fe20008800000 */
[----:B0-----:R-:W-:Y:S02]  /*0290*/  ISETP.NE.AND P0, PT, R0, RZ, PT ;  /* 0x000000ff0000720c */ /* 0x001fe40003f05270 */
[----:B------:R-:W-:Y:S02]  /*02a0*/  SHF.R.S32.HI R2, RZ, 0x1f, R2 ;  /* 0x0000001fff027819 */ /* 0x000fe40000011402 */
[----:B------:R-:W-:Y:S02]  /*02b0*/  SHF.R.S32.HI R5, RZ, 0x1f, R0 ;  /* 0x0000001fff057819 */ /* 0x000fe40000011400 */
[----:B------:R-:W-:Y:S02]  /*02c0*/  LEA.HI R2, R2, R3, RZ, 0x2 ;  /* 0x0000000302027211 */ /* 0x000fe400078f10ff */
[----:B------:R-:W-:-:S05]  /*02d0*/  LEA.HI R5, R5, R0, RZ, 0x2 ;  /* 0x0000000005057211 */ /* 0x000fca00078f10ff */
[----:B-1----:R-:W-:Y:S05]  /*02e0*/  @P0 BRA `(.L_x_2) ;  /* 0x00000000008c0947 */ /* 0x002fea0003800000 */
[----:B------:R-:W-:Y:S01]  /*02f0*/  ELECT P0, URZ, PT ;  /* 0x00000000003f782f */ /* 0x000fe20003800000 */
[----:B------:R-:W-:-:S12]  /*0300*/  BSSY B0, `(.L_x_2) ;  /* 0x0000021000007945 */ /* 0x000fd80003800000 */
[----:B------:R-:W-:Y:S05]  /*0310*/  @!P0 BRA `(.L_x_3) ;  /* 0x00000000007c8947 */ /* 0x000fea0003800000 */
[----:B------:R-:W0:Y:S01]  /*0320*/  S2UR UR10, SR_CgaCtaId ;  /* 0x00000000000a79c3 */ /* 0x000e220000008800 */
[----:B------:R-:W-:Y:S01]  /*0330*/  UMOV UR4, 0x400 ;  /* 0x0000040000047882 */ /* 0x000fe20000000000 */
[----:B------:R-:W-:Y:S01]  /*0340*/  UMOV UR5, 0x1 ;  /* 0x0000000100057882 */ /* 0x000fe20000000000 */
[----:B------:R-:W-:Y:S02]  /*0350*/  UMOV UR8, 0x2 ;  /* 0x0000000200087882 */ /* 0x000fe40000000000 */
[----:B------:R-:W-:-:S04]  /*0360*/  UIADD3 UR8, -UR8, 0x100000, URZ ;  /* 0x0010000008087890 */ /* 0x000fc8000fffe13f */
[----:B------:R-:W-:Y:S02]  /*0370*/  USHF.L.U32 UR9, UR8, 0xb, URZ ;  /* 0x0000000b08097899 */ /* 0x000fe4000800063f */
[----:B------:R-:W-:Y:S02]  /*0380*/  USHF.L.U32 UR8, UR8, 0x1, URZ ;  /* 0x0000000108087899 */ /* 0x000fe4000800063f */
[----:B0-----:R-:W-:Y:S02]  /*0390*/  ULEA UR10, UR10, UR4, 0x18 ;  /* 0x000000040a0a7291 */ /* 0x001fe4000f8ec03f */
[----:B------:R-:W-:-:S04]  /*03a0*/  UIADD3 UR4, -UR5, 0x100000, URZ ;  /* 0x0010000005047890 */ /* 0x000fc8000fffe13f */
[----:B------:R-:W-:Y:S02]  /*03b0*/  USHF.L.U32 UR5, UR4, 0xb, URZ ;  /* 0x0000000b04057899 */ /* 0x000fe4000800063f */
[----:B------:R-:W-:Y:S01]  /*03c0*/  USHF.L.U32 UR4, UR4, 0x1, URZ ;  /* 0x0000000104047899 */ /* 0x000fe2000800063f */
[----:B------:R-:W0:Y:S11]  /*03d0*/  FENCE.VIEW.ASYNC.S ;  /* 0x00000000000073c6 */ /* 0x000e360000000000 */
[----:B0-----:R0:W1:Y:S01]  /*03e0*/  SYNCS.EXCH.64 URZ, [UR10+0x36000], UR4 ;  /* 0x036000040a3f75b2 */ /* 0x0010620008000100 */
[----:B------:R0:W2:Y:S01]  /*03f0*/  SYNCS.EXCH.64 URZ, [UR10+0x36048], UR8 ;  /* 0x036048080a3f75b2 */ /* 0x0000a20008000100 */
[----:B------:R0:W3:Y:S01]  /*0400*/  SYNCS.EXCH.64 URZ, [UR10+0x36008], UR4 ;  /* 0x036008040a3f75b2 */ /* 0x0000e20008000100 */
[----:B------:R0:W4:Y:S01]  /*0410*/  SYNCS.EXCH.64 URZ, [UR10+0x36050], UR8 ;  /* 0x036050080a3f75b2 */ /* 0x0001220008000100 */
[----:B------:R0:W0:Y:S01]  /*0420*/  SYNCS.EXCH.64 URZ, [UR10+0x36010], UR4 ;  /* 0x036010040a3f75b2 */ /* 0x0000220008000100 */
        /* <DEDUP_REMOVED lines=13> */
[----:B------:R-:W-:Y:S01]  /*0500*/  NOP ;  /* 0x0000000000007918 */ /* 0x000fe20000000000 */
.L_x_3:
[----:B0-----:R-:W-:Y:S05]  /*0510*/  BSYNC B0 ;  /* 0x0000000000007941 */ /* 0x001fea0003800000 */
.L_x_2:
[----:B------:R-:W-:Y:S01]  /*0520*/  ULDC UR4, c[0x0][0x150] ;  /* 0x0000540000047ab9 */ /* 0x000fe20000000800 */
[----:B------:R-:W-:Y:S01]  /*0530*/  LOP3.LUT R2, R2, 0xfffffffc, RZ, 0xc0, !PT ;  /* 0xfffffffc02027812 */ /* 0x000fe200078ec0ff */
[----:B------:R-:W-:Y:S01]  /*0540*/  FMUL R6, R6, UR4 ;  /* 0x0000000406067c20 */ /* 0x000fe20008400000 */
[----:B------:R-:W-:Y:S01]  /*0550*/  LOP3.LUT R5, R5, 0x3ffffffc, RZ, 0xc0, !PT ;  /* 0x3ffffffc05057812 */ /* 0x000fe200078ec0ff */
[----:B------:R-:W-:Y:S01]  /*0560*/  ULDC UR4, c[0x0][0x154] ;  /* 0x0000550000047ab9 */ /* 0x000fe20000000800 */
[----:B------:R-:W-:Y:S01]  /*0570*/  LOP3.LUT P0, RZ, R7, 0x7, RZ, 0xc0, !PT ;  /* 0x0000000707ff7812 */ /* 0x000fe2000780c0ff */
[----:B------:R-:W-:Y:S01]  /*0580*/  IMAD.IADD R2, R3, 0x1, -R2 ;  /* 0x0000000103027824 */ /* 0x000fe200078e0a02 */
[----:B------:R-:W-:Y:S01]  /*0590*/  NOP ;  /* 0x0000000000007918 */ /* 0x000fe20000000000 */
[----:B------:R-:W0:Y:S01]  /*05a0*/  F2I.U32.TRUNC.NTZ R6, R6 ;  /* 0x0000000600067305 */ /* 0x000e22000020f000 */
[----:B------:R-:W-:Y:S01]  /*05b0*/  IMAD.IADD R5, R0, 0x1, -R5 ;  /* 0x0000000100057824 */ /* 0x000fe200078e0a05 */
[----:B------:R-:W-:-:S03]  /*05c0*/  NOP ;  /* 0x0000000000007918 */ /* 0x000fc60000000000 */
[----:B------:R-:W-:Y:S01]  /*05d0*/  IMAD R2, R5, 0x4, R2 ;  /* 0x0000000405027824 */ /* 0x000fe200078e0202 */
[----:B------:R-:W-:-:S04]  /*05e0*/  I2FP.F32.U32 R5, R10 ;  /* 0x0000000a00057245 */ /* 0x000fc80000201000 */
[----:B------:R-:W-:Y:S01]  /*05f0*/  LEA.HI R0, R2, R2, RZ, 0x1 ;  /* 0x0000000202007211 */ /* 0x000fe200078f08ff */
[----:B------:R-:W-:Y:S01]  /*0600*/  FMUL R5, R5, UR4 ;  /* 0x0000000405057c20 */ /* 0x000fe20008400000 */
[----:B------:R-:W-:Y:S02]  /*0610*/  ULDC UR4, c[0x0][0x144] ;  /* 0x0000510000047ab9 */ /* 0x000fe40000000800 */
[----:B------:R-:W-:Y:S01]  /*0620*/  LOP3.LUT R3, R0, 0xfffffffe, RZ, 0xc0, !PT ;  /* 0xfffffffe00037812 */ /* 0x000fe200078ec0ff */
[----:B0-----:R-:W-:Y:S02]  /*0630*/  IMAD.MOV R11, RZ, RZ, -R6 ;  /* 0x000000ffff0b7224 */ /* 0x001fe400078e0a06 */
[----:B------:R-:W0:Y:S02]  /*0640*/  F2I.U32.TRUNC.NTZ R5, R5 ;  /* 0x0000000500057305 */ /* 0x000e24000020f000 */
[----:B------:R-:W-:Y:S01]  /*0650*/  IMAD R0, R11, UR4, R4 ;  /* 0x000000040b007c24 */ /* 0x000fe2000f8e0204 */
[----:B------:R-:W-:Y:S01]  /*0660*/  ULDC UR4, c[0x0][0x148] ;  /* 0x0000520000047ab9 */ /* 0x000fe20000000800 */
[----:B------:R-:W5:Y:S01]  /*0670*/  LDC R11, c[0x0][0x140] ;  /* 0x00005000ff0b7b82 */ /* 0x000f620000000800 */
[----:B------:R-:W-:-:S05]  /*0680*/  IMAD.IADD R3, R2, 0x1, -R3 ;  /* 0x0000000102037824 */ /* 0x000fca00078e0a03 */
[----:B------:R-:W-:Y:S01]  /*0690*/  ISETP.NE.AND P2, PT, R3, R0, PT ;  /* 0x000000000300720c */ /* 0x000fe20003f45270 */
[----:B------:R-:W-:-:S05]  /*06a0*/  IMAD.SHL.U32 R3, R2, 0x4, RZ ;  /* 0x0000000402037824 */ /* 0x000fca00078e00ff */
[----:B------:R-:W-:Y:S01]  /*06b0*/  LOP3.LUT R6, R2, 0xc, R3, 0x78, !PT ;  /* 0x0000000c02067812 */ /* 0x000fe200078e7803 */
[----:B0-----:R-:W-:Y:S02]  /*06c0*/  IMAD.MOV R3, RZ, RZ, -R5 ;  /* 0x000000ffff037224 */ /* 0x001fe400078e0a05 */
[----:B------:R-:W-:Y:S01]  /*06d0*/  IMAD.MOV.U32 R5, RZ, RZ, 0x1 ;  /* 0x00000001ff057424 */ /* 0x000fe200078e00ff */
[C---:B------:R-:W-:Y:S01]  /*06e0*/  ISETP.LT.U32.AND P0, PT, R6.reuse, 0x2, !P0 ;  /* 0x000000020600780c */ /* 0x040fe20004701070 */
[----:B------:R-:W-:Y:S02]  /*06f0*/  IMAD R3, R3, UR4, R10 ;  /* 0x0000000403037c24 */ /* 0x000fe4000f8e020a */
[----:B------:R-:W-:-:S04]  /*0700*/  @P2 LEA.HI R0, R6, R6, RZ, 0x1 ;  /* 0x0000000606002211 */ /* 0x000fc800078f08ff */
[----:B------:R-:W-:Y:S02]  /*0710*/  @P2 SHF.R.S32.HI R0, RZ, 0x1, R0 ;  /* 0x00000001ff002819 */ /* 0x000fe40000011400 */
[----:B-----5:R-:W-:Y:S02]  /*0720*/  ISETP.EQ.U32.AND P1, PT, R11, 0x1, PT ;  /* 0x000000010b00780c */ /* 0x020fe40003f22070 */
[----:B------:R-:W-:Y:S02]  /*0730*/  @P2 ISETP.NE.AND P3, PT, R0, R3, PT ;  /* 0x000000030000220c */ /* 0x000fe40003f65270 */
[----:B------:R-:W-:Y:S02]  /*0740*/  SEL R0, RZ, 0x1, !P0 ;  /* 0x00000001ff007807 */ /* 0x000fe40004000000 */
[----:B------:R-:W-:-:S04]  /*0750*/  @P2 SEL R5, RZ, 0x1, P3 ;  /* 0x00000001ff052807 */ /* 0x000fc80001800000 */
[----:B------:R-:W-:-:S03]  /*0760*/  LOP3.LUT R5, R5, R0, RZ, 0xc0, !PT ;  /* 0x0000000005057212 */ /* 0x000fc600078ec0ff */
[----:B------:R-:W-:Y:S05]  /*0770*/  @!P1 BRA `(.L_x_4) ;  /* 0x0000000000089947 */ /* 0x000fea0003800000 */
[----:B-1234-:R-:W-:Y:S01]  /*0780*/  UCGABAR_ARV ;  /* 0x00000000000079c7 */ /* 0x01efe20008000000 */
[----:B------:R-:W-:Y:S05]  /*0790*/  BRA `(.L_x_5) ;  /* 0x0000000000047947 */ /* 0x000fea0003800000 */
.L_x_4:
[----:B-1234-:R-:W-:Y:S01]  /*07a0*/  NOP ;  /* 0x0000000000007918 */ /* 0x01efe20000000000 */
.L_x_5:
[----:B------:R-:W-:Y:S01]  /*07b0*/  ULDC.64 UR4, c[0x0][0x598] ;  /* 0x0001660000047ab9 */ /* 0x000fe20000000a00 */
[----:B------:R-:W-:Y:S01]  /*07c0*/  ULDC.64 UR14, c[0x0][0x208] ;  /* 0x00008200000e7ab9 */ /* 0x000fe20000000a00 */
[----:B------:R-:W-:-:S04]  /*07d0*/  ISETP.NE.U32.AND P0, PT, RZ, UR4, PT ;  /* 0x00000004ff007c0c */ /* 0x000fc8000bf05070 */
[----:B------:R-:W-:-:S13]  /*07e0*/  ISETP.NE.AND.EX P0, PT, RZ, UR5, PT, P0 ;  /* 0x00000005ff007c0c */ /* 0x000fda000bf05300 */
[----:B------:R-:W-:Y:S05]  /*07f0*/  @!P0 BRA `(.L_x_6) ;  /* 0x0000000000208947 */ /* 0x000fea0003800000 */
[----:B------:R-:W0:Y:S02]  /*0800*/  LDC.64 R2, c[0x0][0x598] ;  /* 0x00016600ff027b82 */ /* 0x000e240000000a00 */
[----:B0-----:R-:W2:Y:S02]  /*0810*/  LDG.E.64 R2, desc[UR14][R2.64] ;  /* 0x0000000e02027981 */ /* 0x001ea4000c1e1b00 */
[----:B--2---:R-:W-:-:S04]  /*0820*/  ISETP.NE.U32.AND P0, PT, R2, RZ, PT ;  /* 0x000000ff0200720c */ /* 0x004fc80003f05070 */
[----:B------:R-:W-:-:S13]  /*0830*/  ISETP.NE.AND.EX P0, PT, R3, RZ, PT, P0 ;  /* 0x000000ff0300720c */ /* 0x000fda0003f05300 */
[----:B------:R-:W-:Y:S05]  /*0840*/  @!P0 BRA `(.L_x_6) ;  /* 0x00000000000c8947 */ /* 0x000fea0003800000 */
[----:B------:R-:W2:Y:S02]  /*0850*/  LD.E R2, desc[UR14][R2.64] ;  /* 0x0000000e02027980 */ /* 0x000ea4000c101900 */
[----:B--2---:R-:W-:Y:S01]  /*0860*/  R2UR UR13, R2 ;  /* 0x00000000020d72ca */ /* 0x004fe200000e0000 */
[----:B------:R-:W-:-:S14]  /*0870*/  BRA `(.L_x_7) ;  /* 0x0000000000247947 */ /* 0x000fdc0003800000 */
.L_x_6:
[----:B------:R-:W-:Y:S02]  /*0880*/  ULDC.64 UR4, c[0x0][0x588] ;  /* 0x0001620000047ab9 */ /* 0x000fe40000000a00 */
[----:B------:R-:W-:-:S04]  /*0890*/  ISETP.NE.U32.AND P0, PT, RZ, UR4, PT ;  /* 0x00000004ff007c0c */ /* 0x000fc8000bf05070 */
[----:B------:R-:W-:-:S13]  /*08a0*/  ISETP.NE.AND.EX P0, PT, RZ, UR5, PT, P0 ;  /* 0x00000005ff007c0c */ /* 0x000fda000bf05300 */
[----:B------:R-:W-:Y:S05]  /*08b0*/  @!P0 BRA `(.L_x_8) ;  /* 0x0000000000108947 */ /* 0x000fea0003800000 */
[----:B------:R-:W0:Y:S02]  /*08c0*/  LDC.64 R2, c[0x0][0x588] ;  /* 0x00016200ff027b82 */ /* 0x000e240000000a00 */
[----:B0-----:R-:W2:Y:S02]  /*08d0*/  LDG.E R2, desc[UR14][R2.64] ;  /* 0x0000000e02027981 */ /* 0x001ea4000c1e1900 */
[----:B--2---:R-:W-:Y:S01]  /*08e0*/  R2UR UR13, R2 ;  /* 0x00000000020d72ca */ /* 0x004fe200000e0000 */
[----:B------:R-:W-:-:S14]  /*08f0*/  BRA `(.L_x_7) ;  /* 0x0000000000047947 */ /* 0x000fdc0003800000 */
.L_x_8:
[----:B------:R-:W-:-:S05]  /*0900*/  ULDC UR13, c[0x0][0x580] ;  /* 0x00016000000d7ab9 */ /* 0x000fca0000000800 */
.L_x_7:
[----:B------:R-:W-:Y:S02]  /*0910*/  ULDC.64 UR4, c[0x0][0x5a0] ;  /* 0x0001680000047ab9 */ /* 0x000fe40000000a00 */
        /* <DEDUP_REMOVED lines=11> */
.L_x_9:
        /* <DEDUP_REMOVED lines=8> */
.L_x_11:
[----:B------:R-:W-:-:S05]  /*0a50*/  ULDC UR16, c[0x0][0x584] ;  /* 0x0001610000107ab9 */ /* 0x000fca0000000800 */
.L_x_10:
[----:B------:R-:W-:Y:S01]  /*0a60*/  ULDC UR4, c[0x0][0x3c4] ;  /* 0x0000f10000047ab9 */ /* 0x000fe20000000800 */
[----:B------:R-:W-:Y:S01]  /*0a70*/  ULDC.64 UR32, c[0x0][0x3c8] ;  /* 0x0000f20000207ab9 */ /* 0x000fe20000000a00 */
[----:B------:R-:W-:-:S04]  /*0a80*/  UIADD3 UR4, UR4, 0x1f, URZ ;  /* 0x0000001f04047890 */ /* 0x000fc8000fffe03f */
[----:B------:R-:W-:-:S04]  /*0a90*/  USHF.R.S32.HI UR5, URZ, 0x1f, UR4 ;  /* 0x0000001f3f057899 */ /* 0x000fc80008011404 */
[----:B------:R-:W-:-:S04]  /*0aa0*/  ULEA.HI UR4, UR5, UR4, URZ, 0x5 ;  /* 0x0000000405047291 */ /* 0x000fc8000f8f283f */
[----:B------:R-:W-:-:S04]  /*0ab0*/  USHF.R.S32.HI UR4, URZ, 0x5, UR4 ;  /* 0x000000053f047899 */ /* 0x000fc80008011404 */
[----:B------:R-:W-:-:S04]  /*0ac0*/  UIMAD UR5, UR4, UR32, URZ ;  /* 0x00000020040572a4 */ /* 0x000fc8000f8e023f */
[----:B------:R-:W-:Y:S01]  /*0ad0*/  UIMAD UR5, UR5, UR33, URZ ;  /* 0x00000021050572a4 */ /* 0x000fe2000f8e023f */
[----:B------:R-:W-:Y:S11]  /*0ae0*/  @!P1 BRA `(.L_x_12) ;  /* 0x00000000000c9947 */ /* 0x000ff60003800000 */
[----:B------:R-:W-:Y:S01]  /*0af0*/  UCGABAR_WAIT ;  /* 0x0000000000007dc7 */ /* 0x000fe20008000000 */
[----:B------:R-:W-:Y:S01]  /*0b00*/  CCTL.IVALL ;  /* 0x00000000ff00798f */ /* 0x000fe20002000000 */
[----:B------:R-:W-:Y:S05]  /*0b10*/  BRA `(.L_x_13) ;  /* 0x0000000000047947 */ /* 0x000fea0003800000 */
.L_x_12:
[----:B------:R-:W-:Y:S06]  /*0b20*/  BAR.SYNC.DEFER_BLOCKING 0x0 ;  /* 0x0000000000007b1d */ /* 0x000fec0000010000 */
.L_x_13:
[----:B------:R-:W-:-:S13]  /*0b30*/  ISETP.NE.AND P0, PT, RZ, UR11, PT ;  /* 0x0000000bff007c0c */ /* 0x000fda000bf05270 */
[----:B------:R-:W-:Y:S05]  /*0b40*/  @!P0 BRA `(.L_x_14) ;  /* 0x0000013000608947 */ /* 0x000fea0003800000 */
[----:B------:R-:W-:-:S06]  /*0b50*/  UISETP.NE.AND UP0, UPT, UR11, 0x1, UPT ;  /* 0x000000010b00788c */ /* 0x000fcc000bf05270 */
[----:B------:R-:W-:-:S13]  /*0b60*/  PLOP3.LUT P0, PT, PT, PT, UP0, 0x80, 0x0 ;  /* 0x000000000000781c */ /* 0x000fda0003f0f008 */
[----:B------:R-:W-:Y:S05]  /*0b70*/  @P0 EXIT ;  /* 0x000000000000094d */ /* 0x000fea0003800000 */
[----:B------:R0:W-:Y:S01]  /*0b80*/  STL [R1], RZ ;  /* 0x000000ff01007387 */ /* 0x0001e20000100800 */
[----:B------:R-:W-:Y:S01]  /*0b90*/  UISETP.GE.AND UP0, UPT, UR5, 0x1, UPT ;  /* 0x000000010500788c */ /* 0x000fe2000bf06270 */
[----:B------:R-:W-:Y:S01]  /*0ba0*/  CS2R R86, SRZ ;  /* 0x0000000000567805 */ /* 0x000fe2000001ff00 */
[----:B------:R-:W-:Y:S01]  /*0bb0*/  UMOV UR4, URZ ;  /* 0x0000003f00047c82 */ /* 0x000fe20008000000 */
[----:B------:R0:W-:Y:S01]  /*0bc0*/  STL [R1+0x4], RZ ;  /* 0x000004ff01007387 */ /* 0x0001e20000100800 */
[----:B------:R-:W-:Y:S02]  /*0bd0*/  CS2R R152, SRZ ;  /* 0x0000000000987805 */ /* 0x000fe4000001ff00 */
[----:B------:R-:W-:Y:S02]  /*0be0*/  CS2R R154, SRZ ;  /* 0x00000000009a7805 */ /* 0x000fe4000001ff00 */
[----:B------:R-:W-:Y:S01]  /*0bf0*/  PLOP3.LUT P0, PT, PT, PT, UP0, 0x80, 0x0 ;  /* 0x000000000000781c */ /* 0x000fe20003f0f008 */
[----:B------:R0:W-:Y:S01]  /*0c00*/  STL [R1+0x8], RZ ;  /* 0x000008ff01007387 */ /* 0x0001e20000100800 */
[----:B------:R-:W-:-:S02]  /*0c10*/  CS2R R156, SRZ ;  /* 0x00000000009c7805 */ /* 0x000fc4000001ff00 */
[----:B------:R-:W-:Y:S02]  /*0c20*/  CS2R R158, SRZ ;  /* 0x00000000009e7805 */ /* 0x000fe4000001ff00 */
[----:B------:R-:W-:Y:S01]  /*0c30*/  CS2R R160, SRZ ;  /* 0x0000000000a07805 */ /* 0x000fe2000001ff00 */
[----:B------:R0:W-:Y:S01]  /*0c40*/  STL [R1+0xc], RZ ;  /* 0x00000cff01007387 */ /* 0x0001e20000100800 */
[----:B------:R-:W-:Y:S02]  /*0c50*/  CS2R R162, SRZ ;  /* 0x0000000000a27805 */ /* 0x000fe4000001ff00 */
[----:B------:R-:W-:Y:S02]  /*0c60*/  CS2R R164, SRZ ;  /* 0x0000000000a47805 */ /* 0x000fe4000001ff00 */
[----:B------:R-:W-:Y:S01]  /*0c70*/  CS2R R166, SRZ ;  /* 0x0000000000a67805 */ /* 0x000fe2000001ff00 */
        /* <DEDUP_REMOVED lines=116> */
[----:B------:R0:W-:Y:S04]  /*13c0*/  STL [R1+0x84], RZ ;  /* 0x000084ff01007387 */ /* 0x0001e80000100800 */
        /* <DEDUP_REMOVED lines=29> */
[----:B------:R0:W-:Y:S01]  /*15a0*/  STL [R1+0xfc], RZ ;  /* 0x0000fcff01007387 */ /* 0x0001e20000100800 */
[----:B------:R-:W-:Y:S05]  /*15b0*/  @!P0 BRA `(.L_x_15) ;  /* 0x0000000c00f88947 */ /* 0x000fea0003800000 */
[----:B------:R-:W-:-:S04]  /*15c0*/  ULOP3.LUT UR4, UR6, 0x1, URZ, 0xfc, !UPT ;  /* 0x0000000106047892 */ /* 0x000fc8000f8efc3f */
[----:B------:R-:W-:-:S06]  /*15d0*/  UISETP.NE.AND UP0, UPT, UR4, 0x3, UPT ;  /* 0x000000030400788c */ /* 0x000fcc000bf05270 */
[----:B------:R-:W-:-:S13]  /*15e0*/  PLOP3.LUT P1, PT, PT, PT, UP0, 0x80, 0x0 ;  /* 0x000000000000781c */ /* 0x000fda0003f2f008 */
[----:B------:R-:W-:Y:S05]  /*15f0*/  @!P1 BRA `(.L_x_16) ;  /* 0x0000000000049947 */ /* 0x000fea0003800000 */
[----:B------:R-:W-:Y:S01]  /*1600*/  BPT.TRAP 0x1 ;  /* 0x000000040000795c */ /* 0x000fe20000300000 */
.L_x_16:
[----:B------:R-:W1:Y:S01]  /*1610*/  S2UR UR7, SR_CgaCtaId ;  /* 0x00000000000779c3 */ /* 0x000e620000008800 */
[----:B------:R-:W-:Y:S01]  /*1620*/  SHF.L.U32 R0, RZ, 0x1f, RZ ;  /* 0x0000001fff007819 */ /* 0x000fe200000006ff */
[----:B------:R-:W-:Y:S02]  /*1630*/  UMOV UR4, 0x400 ;  /* 0x0000040000047882 */ /* 0x000fe40000000000 */
[----:B-1----:R-:W-:-:S12]  /*1640*/  ULEA UR4, UR7, UR4, 0x18 ;  /* 0x0000000407047291 */ /* 0x002fd8000f8ec03f */
.L_x_17:
[----:B-1----:R-:W-:-:S04]  /*1650*/  IMAD.U32 R3, RZ, RZ, UR4 ;  /* 0x00000004ff037e24 */ /* 0x002fc8000f8e00ff */
[----:B------:R1:W2:Y:S03]  /*1660*/  SYNCS.PHASECHK.TRANS64.TRYWAIT P1, [R3+URZ+0x36000], R0 ;  /* 0x03600000030075a7 */ /* 0x0002a6000802017f */
[----:B--2---:R-:W-:Y:S05]  /*1670*/  @!P1 NANOSLEEP.SYNCS 0x989680 ;  /* 0x009896800000995d */ /* 0x004fea0003900000 */
[----:B------:R-:W2:Y:S02]  /*1680*/  @!P1 SYNCS.PHASECHK.TRANS64 P1, [R3+URZ+0x36000], R0 ;  /* 0x03600000030095a7 */ /* 0x000ea4000802007f */
[----:B--2---:R-:W-:Y:S05]  /*1690*/  @!P1 BRA `(.L_x_17) ;  /* 0xfffffffc00ec9947 */ /* 0x004fea000383ffff */
[----:B------:R-:W-:Y:S01]  /*16a0*/  UIADD3 UR7, UR4, 0x24000, URZ ;  /* 0x0002400004077890 */ /* 0x000fe2000fffe03f */
[----:B------:R-:W-:Y:S01]  /*16b0*/  WARPGROUP.ARRIVE ;  /* 0x00000000000079c5 */ /* 0x000fe20000000000 */
[----:B------:R-:W-:Y:S02]  /*16c0*/  USHF.R.U32.HI UR4, URZ, 0x4, UR4 ;  /* 0x000000043f047899 */ /* 0x000fe40008011604 */
[----:B------:R-:W-:Y:S02]  /*16d0*/  USHF.R.U32.HI UR7, URZ, 0x4, UR7 ;  /* 0x000000043f077899 */ /* 0x000fe40008011607 */
[----:B------:R-:W-:Y:S02]  /*16e0*/  ULOP3.LUT UR4, UR4, 0x3fff, URZ, 0xc0, !UPT ;  /* 0x00003fff04047892 */ /* 0x000fe4000f8ec03f */
[----:B------:R-:W-:Y:S02]  /*16f0*/  ULOP3.LUT UR7, UR7, 0x3fff, URZ, 0xc0, !UPT ;  /* 0x00003fff07077892 */ /* 0x000fe4000f8ec03f */
[----:B------:R-:W-:-:S02]  /*1700*/  ULOP3.LUT UR4, UR4, 0x10000, URZ, 0xfc, !UPT ;  /* 0x0001000004047892 */ /* 0x000fc4000f8efc3f */
[----:B------:R-:W-:Y:S01]  /*1710*/  ULOP3.LUT UR7, UR7, 0x1000000, URZ, 0xfc, !UPT ;  /* 0x0100000007077892 */ /* 0x000fe2000f8efc3f */
[----:B------:R-:W-:Y:S01]  /*1720*/  UMOV UR9, 0x80000020 ;  /* 0x8000002000097882 */ /* 0x000fe20000000000 */
[----:B------:R-:W-:-:S03]  /*1730*/  UMOV UR11, 0x40000040 ;  /* 0x40000040000b7882 */ /* 0x000fc60000000000 */
[----:B------:R-:W-:Y:S02]  /*1740*/  UMOV UR8, UR4 ;  /* 0x0000000400087c82 */ /* 0x000fe40008000000 */
[----:B------:R-:W-:Y:S02]  /*1750*/  UMOV UR10, UR7 ;  /* 0x00000007000a7c82 */ /* 0x000fe40008000000 */
[----:B------:R-:W-:Y:S01]  /*1760*/  HGMMA.64x128x16.F32.BF16 R72, gdesc[UR8].tnspB, RZ, !UPT, gsb0 ;  /* 0x41e00000084879f0 */ /* 0x000fe2000c0018ff */
[----:B------:R-:W-:Y:S01]  /*1770*/  UIADD3 UR8, UR4, 0x100, URZ ;  /* 0x0000010004087890 */ /* 0x000fe2000fffe03f */
[----:B------:R-:W-:Y:S01]  /*1780*/  UMOV UR9, 0x80000020 ;  /* 0x8000002000097882 */ /* 0x000fe20000000000 */
[----:B------:R-:W-:Y:S02]  /*1790*/  WARPGROUP.DEPBAR.LE gsb0, 0x0 ;  /* 0x00008000000079c5 */ /* 0x000fe40000010000 */
[----:B------:R-:W-:Y:S01]  /*17a0*/  WARPGROUP.ARRIVE ;  /* 0x00000000000079c5 */ /* 0x000fe20000000000 */
[----:B------:R-:W-:Y:S01]  /*17b0*/  IMAD.MOV.U32 R52, RZ, RZ, R88 ;  /* 0x000000ffff347224 */ /* 0x000fe200078e0058 */
[----:B------:R-:W-:Y:S01]  /*17c0*/  MOV R43, R97 ;  /* 0x00000061002b7202 */ /* 0x000fe20000000f00 */
[----:B------:R-:W-:Y:S01]  /*17d0*/  IMAD.MOV.U32 R51, RZ, RZ, R89 ;  /* 0x000000ffff337224 */ /* 0x000fe200078e0059 */
[----:B------:R-:W-:Y:S01]  /*17e0*/  MOV R25, R115 ;  /* 0x0000007300197202 */ /* 0x000fe20000000f00 */
[----:B------:R-:W-:-:S02]  /*17f0*/  IMAD.MOV.U32 R50, RZ, RZ, R90 ;  /* 0x000000ffff327224 */ /* 0x000fc400078e005a */
[----:B------:R-:W-:Y:S01]  /*1800*/  HGMMA.64x128x16.F32.BF16 R152, gdesc[UR8].tnspB, RZ, !UPT, gsb0 ;  /* 0x41e00000089879f0 */ /* 0x000fe2000c0018ff */
[----:B------:R-:W-:Y:S01]  /*1810*/  UIADD3 UR8, UR4, 0x200, URZ ;  /* 0x0000020004087890 */ /* 0x000fe2000fffe03f */
[----:B------:R-:W-:Y:S01]  /*1820*/  IMAD.MOV.U32 R49, RZ, RZ, R91 ;  /* 0x000000ffff317224 */ /* 0x000fe200078e005b */
[----:B-1----:R-:W-:Y:S01]  /*1830*/  MOV R3, R133 ;  /* 0x0000008500037202 */ /* 0x002fe20000000f00 */
[----:B------:R-:W-:Y:S01]  /*1840*/  IMAD.MOV.U32 R48, RZ, RZ, R92 ;  /* 0x000000ffff307224 */ /* 0x000fe200078e005c */
[----:B------:R-:W-:Y:S01]  /*1850*/  UMOV UR9, 0x80000020 ;  /* 0x8000002000097882 */ /* 0x000fe20000000000 */
[----:B------:R-:W-:Y:S01]  /*1860*/  IMAD.MOV.U32 R47, RZ, RZ, R93 ;  /* 0x000000ffff2f7224 */ /* 0x000fe200078e005d */
[----:B------:R-:W-:Y:S01]  /*1870*/  MOV R61, R79 ;  /* 0x0000004f003d7202 */ /* 0x000fe20000000f00 */
[----:B------:R-:W-:Y:S02]  /*1880*/  IMAD.MOV.U32 R46, RZ, RZ, R94 ;  /* 0x000000ffff2e7224 */ /* 0x000fe400078e005e */
[----:B------:R-:W-:-:S02]  /*1890*/  IMAD.MOV.U32 R45, RZ, RZ, R95 ;  /* 0x000000ffff2d7224 */ /* 0x000fc400078e005f */
[----:B------:R-:W-:Y:S02]  /*18a0*/  IMAD.MOV.U32 R44, RZ, RZ, R96 ;  /* 0x000000ffff2c7224 */ /* 0x000fe400078e0060 */
[----:B------:R-:W-:Y:S02]  /*18b0*/  IMAD.MOV.U32 R42, RZ, RZ, R98 ;  /* 0x000000ffff2a7224 */ /* 0x000fe400078e0062 */
[----:B------:R-:W-:Y:S02]  /*18c0*/  IMAD.MOV.U32 R41, RZ, RZ, R99 ;  /* 0x000000ffff297224 */ /* 0x000fe400078e0063 */
[----:B------:R-:W-:Y:S02]  /*18d0*/  IMAD.MOV.U32 R40, RZ, RZ, R100 ;  /* 0x000000ffff287224 */ /* 0x000fe400078e0064 */
[----:B------:R-:W-:Y:S02]  /*18e0*/  IMAD.MOV.U32 R39, RZ, RZ, R101 ;  /* 0x000000ffff277224 */ /* 0x000fe400078e0065 */
[----:B------:R-:W-:-:S02]  /*18f0*/  IMAD.MOV.U32 R38, RZ, RZ, R102 ;  /* 0x000000ffff267224 */ /* 0x000fc400078e0066 */
[----:B------:R-:W-:Y:S02]  /*1900*/  IMAD.MOV.U32 R37, RZ, RZ, R103 ;  /* 0x000000ffff257224 */ /* 0x000fe400078e0067 */
[----:B------:R-:W-:Y:S02]  /*1910*/  IMAD.MOV.U32 R36, RZ, RZ, R104 ;  /* 0x000000ffff247224 */ /* 0x000fe400078e0068 */
[----:B------:R-:W-:Y:S02]  /*1920*/  IMAD.MOV.U32 R35, RZ, RZ, R105 ;  /* 0x000000ffff237224 */ /* 0x000fe400078e0069 */
[----:B------:R-:W-:Y:S02]  /*1930*/  IMAD.MOV.U32 R34, RZ, RZ, R106 ;  /* 0x000000ffff227224 */ /* 0x000fe400078e006a */
[----:B------:R-:W-:Y:S01]  /*1940*/  IMAD.MOV.U32 R33, RZ, RZ, R107 ;  /* 0x000000ffff217224 */ /* 0x000fe200078e006b */
[----:B------:R-:W-:Y:S01]  /*1950*/  MOV R221, R35 ;  /* 0x0000002300dd7202 */ /* 0x000fe20000000f00 */
        /* <DEDUP_REMOVED lines=50> */
[----:B------:R-:W-:Y:S01]  /*1c80*/  IMAD.MOV.U32 R225, RZ, RZ, R31 ;  /* 0x000000ffffe17224 */ /* 0x000fe200078e001f */
[----:B------:R-:W-:Y:S02]  /*1c90*/  WARPGROUP.DEPBAR.LE gsb0, 0x0 ;  /* 0x00008000000079c5 */ /* 0x000fe40000010000 */
[----:B------:R-:W-:Y:S01]  /*1ca0*/  WARPGROUP.ARRIVE ;  /* 0x00000000000079c5 */ /* 0x000fe20000000000 */
[----:B------:R1:W-:Y:S01]  /*1cb0*/  STL.64 [R1+0x168], R214 ;  /* 0x000168d601007387 */ /* 0x0003e20000100a00 */
[----:B------:R-:W-:Y:S02]  /*1cc0*/  IMAD.MOV.U32 R226, RZ, RZ, R30 ;  /* 0x000000ffffe27224 */ /* 0x000fe400078e001e */
[----:B------:R-:W-:Y:S01]  /*1cd0*/  IMAD.MOV.U32 R227, RZ, RZ, R29 ;  /* 0x000000ffffe37224 */ /* 0x000fe200078e001d */
[----:B------:R2:W-:Y:S01]  /*1ce0*/  STL.64 [R1+0x160], R212 ;  /* 0x000160d401007387 */ /* 0x0005e20000100a00 */
[----:B------:R-:W-:Y:S01]  /*1cf0*/  HGMMA.64x128x16.F32.BF16 R88, gdesc[UR8].tnspB, RZ, !UPT, gsb0 ;  /* 0x41e00000085879f0 */ /* 0x000fe2000c0018ff */
[----:B------:R-:W-:Y:S01]  /*1d00*/  UIADD3 UR8, UR4, 0x300, URZ ;  /* 0x0000030004087890 */ /* 0x000fe2000fffe03f */
[----:B------:R-:W-:Y:S01]  /*1d10*/  IMAD.MOV.U32 R228, RZ, RZ, R28 ;  /* 0x000000ffffe47224 */ /* 0x000fe200078e001c */
[----:B------:R3:W-:Y:S01]  /*1d20*/  STL.64 [R1+0x158], R210 ;  /* 0x000158d201007387 */ /* 0x0007e20000100a00 */
[----:B------:R-:W-:Y:S01]  /*1d30*/  IMAD.MOV.U32 R229, RZ, RZ, R27 ;  /* 0x000000ffffe57224 */ /* 0x000fe200078e001b */
[----:B------:R-:W-:Y:S01]  /*1d40*/  UMOV UR9, 0x80000020 ;  /* 0x8000002000097882 */ /* 0x000fe20000000000 */
[----:B------:R-:W-:Y:S01]  /*1d50*/  IMAD.MOV.U32 R230, RZ, RZ, R26 ;  /* 0x000000ffffe67224 */ /* 0x000fe200078e001a */
[----:B------:R4:W-:Y:S01]  /*1d60*/  STL.64 [R1+0x150], R208 ;  /* 0x000150d001007387 */ /* 0x0009e20000100a00 */
[----:B-1----:R-:W-:-:S02]  /*1d70*/  IMAD.MOV.U32 R214, RZ, RZ, R42 ;  /* 0x000000ffffd67224 */ /* 0x002fc400078e002a */
[----:B------:R-:W-:Y:S01]  /*1d80*/  IMAD.MOV.U32 R215, RZ, RZ, R41 ;  /* 0x000000ffffd77224 */ /* 0x000fe200078e0029 */
[----:B------:R1:W-:Y:S01]  /*1d90*/  STL.64 [R1+0x148], R206 ;  /* 0x000148ce01007387 */ /* 0x0003e20000100a00 */
[----:B--2---:R-:W-:Y:S02]  /*1da0*/  IMAD.MOV.U32 R212, RZ, RZ, R44 ;  /* 0x000000ffffd47224 */ /* 0x004fe400078e002c */
[----:B------:R-:W-:Y:S01]  /*1db0*/  IMAD.MOV.U32 R213, RZ, RZ, R43 ;  /* 0x000000ffffd57224 */ /* 0x000fe200078e002b */
[----:B------:R2:W-:Y:S01]  /*1dc0*/  STL.64 [R1+0x140], R204 ;  /* 0x000140cc01007387 */ /* 0x0005e20000100a00 */
[----:B---3--:R-:W-:Y:S02]  /*1dd0*/  IMAD.MOV.U32 R210, RZ, RZ, R46 ;  /* 0x000000ffffd27224 */ /* 0x008fe400078e002e */
[----:B------:R-:W-:Y:S01]  /*1de0*/  IMAD.MOV.U32 R211, RZ, RZ, R45 ;  /* 0x000000ffffd37224 */ /* 0x000fe200078e002d */
[----:B------:R3:W-:Y:S01]  /*1df0*/  STL.64 [R1+0x138], R202 ;  /* 0x000138ca01007387 */ /* 0x0007e20000100a00 */
[----:B----4-:R-:W-:-:S02]  /*1e00*/  IMAD.MOV.U32 R208, RZ, RZ, R48 ;  /* 0x000000ffffd07224 */ /* 0x010fc400078e0030 */
[----:B------:R-:W-:Y:S01]  /*1e10*/  IMAD.MOV.U32 R209, RZ, RZ, R47 ;  /* 0x000000ffffd17224 */ /* 0x000fe200078e002f */
[----:B------:R4:W-:Y:S01]  /*1e20*/  STL.64 [R1+0x130], R200 ;  /* 0x000130c801007387 */ /* 0x0009e20000100a00 */
[----:B-1----:R-:W-:Y:S02]  /*1e30*/  IMAD.MOV.U32 R206, RZ, RZ, R50 ;  /* 0x000000ffffce7224 */ /* 0x002fe400078e0032 */
[----:B------:R-:W-:Y:S01]  /*1e40*/  IMAD.MOV.U32 R207, RZ, RZ, R49 ;  /* 0x000000ffffcf7224 */ /* 0x000fe200078e0031 */
[----:B------:R1:W-:Y:S01]  /*1e50*/  STL.64 [R1+0x128], R198 ;  /* 0x000128c601007387 */ /* 0x0003e20000100a00 */
[----:B--2---:R-:W-:Y:S02]  /*1e60*/  IMAD.MOV.U32 R204, RZ, RZ, R52 ;  /* 0x000000ffffcc7224 */ /* 0x004fe400078e0034 */
[----:B------:R-:W-:Y:S01]  /*1e70*/  IMAD.MOV.U32 R205, RZ, RZ, R51 ;  /* 0x000000ffffcd7224 */ /* 0x000fe200078e0033 */
[----:B------:R2:W-:Y:S01]  /*1e80*/  STL.64 [R1+0x120], R196 ;  /* 0x000120c401007387 */ /* 0x0005e20000100a00 */
[----:B---3--:R-:W-:Y:S01]  /*1e90*/  IMAD.MOV.U32 R202, RZ, RZ, R54 ;  /* 0x000000ffffca7224 */ /* 0x008fe200078e0036 */
[----:B------:R-:W-:Y:S01]  /*1ea0*/  MOV R203, R53 ;  /* 0x0000003500cb7202 */ /* 0x000fe20000000f00 */
        /* <DEDUP_REMOVED lines=11> */
[----:B---3--:R-:W-:-:S02]  /*1f60*/  IMAD.MOV.U32 R194, RZ, RZ, R62 ;  /* 0x000000ffffc27224 */ /* 0x008fc400078e003e */
[----:B------:R-:W-:Y:S02]  /*1f70*/  IMAD.MOV.U32 R195, RZ, RZ, R61 ;  /* 0x000000ffffc37224 */ /* 0x000fe400078e003d */
[----:B----4-:R-:W-:Y:S02]  /*1f80*/  IMAD.MOV.U32 R192, RZ, RZ, R64 ;  /* 0x000000ffffc07224 */ /* 0x010fe400078e0040 */
[----:B------:R-:W-:Y:S02]  /*1f90*/  IMAD.MOV.U32 R193, RZ, RZ, R63 ;  /* 0x000000ffffc17224 */ /* 0x000fe400078e003f */
[----:B-1----:R-:W-:Y:S02]  /*1fa0*/  IMAD.MOV.U32 R190, RZ, RZ, R66 ;  /* 0x000000ffffbe7224 */ /* 0x002fe400078e0042 */
[----:B------:R-:W-:Y:S02]  /*1fb0*/  IMAD.MOV.U32 R191, RZ, RZ, R65 ;  /* 0x000000ffffbf7224 */ /* 0x000fe400078e0041 */
[----:B--2---:R-:W-:-:S02]  /*1fc0*/  IMAD.MOV.U32 R188, RZ, RZ, R68 ;  /* 0x000000ffffbc7224 */ /* 0x004fc400078e0044 */
        /* <DEDUP_REMOVED lines=19> */
[----:B------:R-:W-:Y:S01]  /*2100*/  IMAD.MOV.U32 R251, RZ, RZ, R0 ;  /* 0x000000fffffb7224 */ /* 0x000fe200078e0000 */
[----:B------:R-:W-:Y:S02]  /*2110*/  WARPGROUP.DEPBAR.LE gsb0, 0x0 ;  /* 0x00008000000079c5 */ /* 0x000fe40000010000 */
[----:B------:R-:W-:-:S06]  /*2120*/  WARPGROUP.ARRIVE ;  /* 0x00000000000079c5 */ /* 0x000fcc0000000000 */
[----:B------:R-:W-:Y:S01]  /*2130*/  HGMMA.64x128x16.F32.BF16 R24, gdesc[UR8].tnspB, RZ, !UPT, gsb0 ;  /* 0x41e00000081879f0 */ /* 0x000fe2000c0018ff */
[----:B------:R-:W-:Y:S02]  /*2140*/  UIADD3 UR8, UR4, 0x2, URZ ;  /* 0x0000000204087890 */ /* 0x000fe4000fffe03f */
[----:B------:R-:W-:Y:S01]  /*2150*/  UIADD3 UR10, UR7, 0x80, URZ ;  /* 0x00000080070a7890 */ /* 0x000fe2000fffe03f */
[----:B------:R-:W-:Y:S01]  /*2160*/  UMOV UR9, 0x80000020 ;  /* 0x8000002000097882 */ /* 0x000fe20000000000 */
[----:B------:R-:W-:Y:S01]  /*2170*/  UMOV UR11, 0x40000040 ;  /* 0x40000040000b7882 */ /* 0x000fe20000000000 */
[----:B------:R-:W-:Y:S02]  /*2180*/  WARPGROUP.DEPBAR.LE gsb0, 0x0 ;  /* 0x00008000000079c5 */ /* 0x000fe40000010000 */
[----:B------:R-:W-:-:S06]  /*2190*/  WARPGROUP.ARRIVE ;  /* 0x00000000000079c5 */ /* 0x000fcc0000000000 */
[----:B------:R-:W-:Y:S03]  /*21a0*/  HGMMA.64x128x16.F32.BF16 R188, gdesc[UR8].tnspB, R188, gsb0 ;  /* 0x41e0000008bc79f0 */ /* 0x000fe600080018bc */
[----:B------:R-:W-:Y:S02]  /*21b0*/  WARPGROUP.DEPBAR.LE gsb0, 0x0 ;  /* 0x00008000000079c5 */ /* 0x000fe40000010000 */
[----:B------:R-:W-:Y:S04]  /*21c0*/  STL.64 [R1], R188 ;  /* 0x000000bc01007387 */ /* 0x000fe80000100a00 */
[----:B------:R-:W-:Y:S04]  /*21d0*/  STL.64 [R1+0x8], R190 ;  /* 0x000008be01007387 */ /* 0x000fe80000100a00 */
        /* <DEDUP_REMOVED lines=11> */
[----:B------:R1:W-:Y:S04]  /*2290*/  STL.64 [R1+0x68], R214 ;  /* 0x000068d601007387 */ /* 0x0003e80000100a00 */
        /* <DEDUP_REMOVED lines=18> */
[----:B-1----:R-:W3:Y:S04]  /*23c0*/  LDL.LU.64 R214, [R1+0x168] ;  /* 0x0001680001d67983 */ /* 0x002ee80000300a00 */
[----:B------:R-:W3:Y:S04]  /*23d0*/  LDL.LU.64 R212, [R1+0x160] ;  /* 0x0001600001d47983 */ /* 0x000ee80000300a00 */
        /* <DEDUP_REMOVED lines=11> */
[----:B------:R-:W3:Y:S01]  /*2490*/  LDL.LU.64 R188, [R1+0x100] ;  /* 0x0001000001bc7983 */ /* 0x000ee20000300a00 */
[----:B------:R-:W-:Y:S01]  /*24a0*/  UIADD3 UR8, UR4, 0x102, URZ ;  /* 0x0000010204087890 */ /* 0x000fe2000fffe03f */
[----:B------:R-:W-:Y:S01]  /*24b0*/  UMOV UR9, 0x80000020 ;  /* 0x8000002000097882 */ /* 0x000fe20000000000 */
[----:B---3--:R-:W-:-:S07]  /*24c0*/  WARPGROUP.ARRIVE ;  /* 0x00000000000079c5 */ /* 0x008fce0000000000 */
[----:B------:R-:W-:Y:S01]  /*24d0*/  HGMMA.64x128x16.F32.BF16 R152, gdesc[UR8].tnspB, R152, gsb0 ;  /* 0x41e00000089879f0 */ /* 0x000fe20008001898 */
[----:B------:R-:W-:Y:S01]  /*24e0*/  UIADD3 UR8, UR4, 0x202, URZ ;  /* 0x0000020204087890 */ /* 0x000fe2000fffe03f */
[----:B------:R-:W-:Y:S01]  /*24f0*/  UMOV UR9, 0x80000020 ;  /* 0x8000002000097882 */ /* 0x000fe20000000000 */
[----:B------:R-:W-:Y:S02]  /*2500*/  WARPGROUP.DEPBAR.LE gsb0, 0x0 ;  /* 0x00008000000079c5 */ /* 0x000fe40000010000 */
[----:B------:R-:W-:-:S07]  /*2510*/  WARPGROUP.ARRIVE ;  /* 0x00000000000079c5 */ /* 0x000fce0000000000 */
[----:B------:R-:W-:Y:S01]  /*2520*/  HGMMA.64x128x16.F32.BF16 R88, gdesc[UR8].tnspB, R88, gsb0 ;  /* 0x41e00000085879f0 */ /* 0x000fe20008001858 */
[----:B------:R-:W-:Y:S01]  /*2530*/  UIADD3 UR8, UR4, 0x302, URZ ;  /* 0x0000030204087890 */ /* 0x000fe2000fffe03f */
[----:B------:R-:W-:Y:S02]  /*2540*/  UMOV UR9, 0x80000020 ;  /* 0x8000002000097882 */ /* 0x000fe40000000000 */
[----:B------:R-:W-:Y:S01]  /*2550*/  UMOV UR4, 0x1 ;  /* 0x0000000100047882 */ /* 0x000fe20000000000 */
[----:B------:R-:W-:Y:S02]  /*2560*/  WARPGROUP.DEPBAR.LE gsb0, 0x0 ;  /* 0x00008000000079c5 */ /* 0x000fe40000010000 */
[----:B------:R-:W-:-:S06]  /*2570*/  WARPGROUP.ARRIVE ;  /* 0x00000000000079c5 */ /* 0x000fcc0000000000 */
[----:B--2---:R-:W-:Y:S03]  /*2580*/  HGMMA.64x128x16.F32.BF16 R24, gdesc[UR8].tnspB, R24, gsb0 ;  /* 0x41e00000081879f0 */ /* 0x004fe60008001818 */
[----:B------:R-:W-:Y:S02]  /*2590*/  WARPGROUP.DEPBAR.LE gsb0, 0x0 ;  /* 0x00008000000079c5 */ /* 0x000fe40000010000 */
.L_x_15:
[----:B------:R-:W-:-:S04]  /*25a0*/  UISETP.LT.AND UP0, UPT, UR5, 0x1, UPT ;  /* 0x000000010500788c */ /* 0x000fc8000bf01270 */
[----:B------:R-:W-:-:S04]  /*25b0*/  USEL UR7, UR5, 0x1, UP0 ;  /* 0x0000000105077887 */ /* 0x000fc80008000000 */
[----:B------:R-:W-:-:S04]  /*25c0*/  UIADD3 UR7, UR5, -UR7, URZ ;  /* 0x8000000705077290 */ /* 0x000fc8000fffe03f */
[----:B------:R-:W-:-:S06]  /*25d0*/  UISETP.GE.AND UP0, UPT, UR7, 0x1, UPT ;  /* 0x000000010700788c */ /* 0x000fcc000bf06270 */
[----:B------:R-:W-:-:S13]  /*25e0*/  PLOP3.LUT P1, PT, PT, PT, UP0, 0x80, 0x0 ;  /* 0x000000000000781c */ /* 0x000fda0003f2f008 */
[----:B------:R-:W-:Y:S05]  /*25f0*/  @!P1 BRA `(.L_x_18) ;  /* 0x0000001400909947 */ /* 0x000fea0003800000 */
[----:B------:R-:W-:Y:S01]  /*2600*/  IMAD.MOV.U32 R4, RZ, RZ, RZ ;  /* 0x000000ffff047224 */ /* 0x000fe200078e00ff */
[----:B------:R-:W-:Y:S01]  /*2610*/  ULOP3.LUT UR19, UR6, 0x1, URZ, 0xfc, !UPT ;  /* 0x0000000106137892 */ /* 0x000fe2000f8efc3f */
[----:B------:R-:W-:Y:S01]  /*2620*/  IMAD.U32 R3, RZ, RZ, UR7 ;  /* 0x00000007ff037e24 */ /* 0x000fe2000f8e00ff */
[----:B------:R-:W-:Y:S01]  /*2630*/  UISETP.NE.U32.AND UP0, UPT, UR4, URZ, UPT ;  /* 0x0000003f0400728c */ /* 0x000fe2000bf05070 */
[----:B------:R-:W-:-:S10]  /*2640*/  UMOV UR5, URZ ;  /* 0x0000003f00057c82 */ /* 0x000fd40008000000 */
.L_x_23:
[----:B------:R-:W-:-:S06]  /*2650*/  UISETP.NE.AND UP1, UPT, UR19, 0x3, UPT ;  /* 0x000000031300788c */ /* 0x000fcc000bf25270 */
[----:B------:R-:W-:-:S13]  /*2660*/  PLOP3.LUT P2, PT, PT, PT, UP1, 0x80, 0x0 ;  /* 0x000000000000781c */ /* 0x000fda0003f4f018 */
[----:B------:R-:W-:Y:S05]  /*2670*/  @!P2 BRA `(.L_x_19) ;  /* 0x000000000004a947 */ /* 0x000fea0003800000 */
[----:B------:R-:W-:Y:S01]  /*2680*/  BPT.TRAP 0x1 ;  /* 0x000000040000795c */ /* 0x000fe20000300000 */
.L_x_19:
[----:B------:R-:W1:Y:S01]  /*2690*/  S2UR UR8, SR_CgaCtaId ;  /* 0x00000000000879c3 */ /* 0x000e620000008800 */
[----:B------:R-:W-:Y:S01]  /*26a0*/  UMOV UR12, 0x400 ;  /* 0x00000400000c7882 */ /* 0x000fe20000000000 */
[----:B------:R-:W-:Y:S01]  /*26b0*/  SHF.L.U32 R2, R4, 0x1f, RZ ;  /* 0x0000001f04027819 */ /* 0x000fe200000006ff */
[----:B-1----:R-:W-:-:S04]  /*26c0*/  ULEA UR12, UR8, UR12, 0x18 ;  /* 0x0000000c080c7291 */ /* 0x002fc8000f8ec03f */
[----:B------:R-:W-:-:S12]  /*26d0*/  ULEA UR8, UR4, UR12, 0x3 ;  /* 0x0000000c04087291 */ /* 0x000fd8000f8e183f */
.L_x_20:
[----:B-1----:R-:W-:-:S04]  /*26e0*/  IMAD.U32 R0, RZ, RZ, UR8 ;  /* 0x00000008ff007e24 */ /* 0x002fc8000f8e00ff */
[----:B------:R1:W2:Y:S03]  /*26f0*/  SYNCS.PHASECHK.TRANS64.TRYWAIT P1, [R0+URZ+0x36000], R2 ;  /* 0x03600002000075a7 */ /* 0x0002a6000802017f */
[----:B--2---:R-:W-:Y:S05]  /*2700*/  @!P1 NANOSLEEP.SYNCS 0x989680 ;  /* 0x009896800000995d */ /* 0x004fea0003900000 */
[----:B------:R-:W2:Y:S02]  /*2710*/  @!P1 SYNCS.PHASECHK.TRANS64 P1, [R0+URZ+0x36000], R2 ;  /* 0x03600002000095a7 */ /* 0x000ea4000802007f */
[----:B--2---:R-:W-:Y:S05]  /*2720*/  @!P1 BRA `(.L_x_20) ;  /* 0xfffffffc00ec9947 */ /* 0x004fea000383ffff */
        /* <DEDUP_REMOVED lines=32> */
[----:B--2---:R-:W2:Y:S04]  /*2930*/  LDL.LU.64 R24, [R1] ;  /* 0x0000000001187983 */ /* 0x004ea80000300a00 */
[----:B------:R-:W2:Y:S04]  /*2940*/  LDL.LU.64 R26, [R1+0x8] ;  /* 0x00000800011a7983 */ /* 0x000ea80000300a00 */
        /* <DEDUP_REMOVED lines=29> */
[----:B------:R-:W2:Y:S01]  /*2b20*/  LDL.LU.64 R86, [R1+0xf8] ;  /* 0x0000f80001567983 */ /* 0x000ea20000300a00 */
[----:B------:R-:W-:-:S02]  /*2b30*/  UIADD3 UR9, UR12, 0x24000, URZ ;  /* 0x000240000c097890 */ /* 0x000fc4000fffe03f */
[----:B------:R-:W-:Y:S02]  /*2b40*/  USHF.R.U32.HI UR8, URZ, 0x4, UR12 ;  /* 0x000000043f087899 */ /* 0x000fe4000801160c */
[----:B------:R-:W-:Y:S02]  /*2b50*/  USHF.R.U32.HI UR9, URZ, 0x4, UR9 ;  /* 0x000000043f097899 */ /* 0x000fe40008011609 */
[----:B------:R-:W-:Y:S02]  /*2b60*/  ULOP3.LUT UR8, UR8, 0x3fff, URZ, 0xc0, !UPT ;  /* 0x00003fff08087892 */ /* 0x000fe4000f8ec03f */
[----:B------:R-:W-:Y:S02]  /*2b70*/  ULOP3.LUT UR9, UR9, 0x3fff, URZ, 0xc0, !UPT ;  /* 0x00003fff09097892 */ /* 0x000fe4000f8ec03f */
[----:B------:R-:W-:Y:S02]  /*2b80*/  ULOP3.LUT UR8, UR8, 0x10000, URZ, 0xfc, !UPT ;  /* 0x0001000008087892 */ /* 0x000fe4000f8efc3f */
[----:B------:R-:W-:-:S02]  /*2b90*/  ULOP3.LUT UR9, UR9, 0x1000000, URZ, 0xfc, !UPT ;  /* 0x0100000009097892 */ /* 0x000fc4000f8efc3f */
[----:B------:R-:W-:Y:S02]  /*2ba0*/  ULEA UR17, UR4, UR8, 0xa ;  /* 0x0000000804117291 */ /* 0x000fe4000f8e503f */
[----:B------:R-:W-:Y:S01]  /*2bb0*/  ULEA UR18, UR4, UR9, 0x9 ;  /* 0x0000000904127291 */ /* 0x000fe2000f8e483f */
[----:B------:R-:W-:Y:S02]  /*2bc0*/  UMOV UR11, 0x40000040 ;  /* 0x40000040000b7882 */ /* 0x000fe40000000000 */
[----:B------:R-:W-:Y:S02]  /*2bd0*/  UMOV UR9, 0x80000020 ;  /* 0x8000002000097882 */ /* 0x000fe40000000000 */
[----:B------:R-:W-:Y:S02]  /*2be0*/  UMOV UR8, UR17 ;  /* 0x0000001100087c82 */ /* 0x000fe40008000000 */
[----:B------:R-:W-:Y:S01]  /*2bf0*/  UMOV UR10, UR18 ;  /* 0x00000012000a7c82 */ /* 0x000fe20008000000 */
[----:B--2---:R-:W-:-:S06]  /*2c00*/  WARPGROUP.ARRIVE ;  /* 0x00000000000079c5 */ /* 0x004fcc0000000000 */
[----:B------:R-:W-:Y:S01]  /*2c10*/  HGMMA.64x128x16.F32.BF16 R24, gdesc[UR8].tnspB, R24, UP0, gsb0 ;  /* 0x41e00000081879f0 */ /* 0x000fe2000b801818 */
[----:B------:R-:W-:Y:S01]  /*2c20*/  UIADD3 UR8, UR17, 0x100, URZ ;  /* 0x0000010011087890 */ /* 0x000fe2000fffe03f */
[----:B------:R-:W-:Y:S01]  /*2c30*/  UMOV UR9, 0x80000020 ;  /* 0x8000002000097882 */ /* 0x000fe20000000000 */
[----:B------:R-:W-:Y:S02]  /*2c40*/  WARPGROUP.DEPBAR.LE gsb0, 0x0 ;  /* 0x00008000000079c5 */ /* 0x000fe40000010000 */
[----:B------:R-:W-:Y:S01]  /*2c50*/  STL.64 [R1], R24 ;  /* 0x0000001801007387 */ /* 0x000fe20000100a00 */
[----:B-1----:R-:W-:Y:S01]  /*2c60*/  IMAD.MOV.U32 R2, RZ, RZ, R86 ;  /* 0x000000ffff027224 */ /* 0x002fe200078e0056 */
[----:B------:R-:W-:Y:S01]  /*2c70*/  MOV R22, R72 ;  /* 0x0000004800167202 */ /* 0x000fe20000000f00 */
[----:B------:R-:W-:Y:S01]  /*2c80*/  IMAD.MOV.U32 R0, RZ, RZ, R87 ;  /* 0x000000ffff007224 */ /* 0x000fe200078e0057 */
[----:B------:R-:W-:Y:S01]  /*2c90*/  STL.64 [R1+0x8], R26 ;  /* 0x0000081a01007387 */ /* 0x000fe20000100a00 */
[----:B------:R-:W-:Y:S01]  /*2ca0*/  IMAD.MOV.U32 R10, RZ, RZ, R84 ;  /* 0x000000ffff0a7224 */ /* 0x000fe200078e0054 */
[----:B------:R-:W-:Y:S01]  /*2cb0*/  WARPGROUP.ARRIVE ;  /* 0x00000000000079c5 */ /* 0x000fe20000000000 */
[----:B------:R-:W-:Y:S01]  /*2cc0*/  IMAD.MOV.U32 R9, RZ, RZ, R85 ;  /* 0x000000ffff097224 */ /* 0x000fe200078e0055 */
[----:B------:R-:W-:Y:S01]  /*2cd0*/  STL.64 [R1+0x10], R28 ;  /* 0x0000101c01007387 */ /* 0x000fe20000100a00 */
[----:B------:R-:W-:Y:S01]  /*2ce0*/  IMAD.MOV.U32 R12, RZ, RZ, R82 ;  /* 0x000000ffff0c7224 */ /* 0x000fe200078e0052 */
[----:B------:R-:W-:Y:S01]  /*2cf0*/  MOV R218, R54 ;  /* 0x0000003600da7202 */ /* 0x000fe20000000f00 */
[----:B------:R-:W-:Y:S01]  /*2d00*/  IMAD.MOV.U32 R11, RZ, RZ, R83 ;  /* 0x000000ffff0b7224 */ /* 0x000fe200078e0053 */
[----:B------:R-:W-:Y:S01]  /*2d10*/  STL.64 [R1+0x18], R30 ;  /* 0x0000181e01007387 */ /* 0x000fe20000100a00 */
[----:B------:R-:W-:Y:S01]  /*2d20*/  IMAD.MOV.U32 R14, RZ, RZ, R80 ;  /* 0x000000ffff0e7224 */ /* 0x000fe200078e0050 */
[----:B------:R-:W-:Y:S01]  /*2d30*/  HGMMA.64x128x16.F32.BF16 R152, gdesc[UR8].tnspB, R152, UP0, gsb0 ;  /* 0x41e00000089879f0 */ /* 0x000fe2000b801898 */
[----:B------:R-:W-:Y:S01]  /*2d40*/  IMAD.MOV.U32 R13, RZ, RZ, R81 ;  /* 0x000000ffff0d7224 */ /* 0x000fe200078e0051 */
[----:B------:R1:W-:Y:S01]  /*2d50*/  STL.64 [R1+0x20], R32 ;  /* 0x0000202001007387 */ /* 0x0003e20000100a00 */
[----:B------:R-:W-:Y:S01]  /*2d60*/  IMAD.MOV.U32 R16, RZ, RZ, R78 ;  /* 0x000000ffff107224 */ /* 0x000fe200078e004e */
[----:B------:R-:W-:Y:S01]  /*2d70*/  MOV R250, R36 ;  /* 0x0000002400fa7202 */ /* 0x000fe20000000f00 */
[----:B------:R-:W-:Y:S01]  /*2d80*/  IMAD.MOV.U32 R15, RZ, RZ, R79 ;  /* 0x000000ffff0f7224 */ /* 0x000fe200078e004f */
[----:B------:R-:W2:Y:S01]  /*2d90*/  LDL.LU.64 R86, [R1+0x268] ;  /* 0x0002680001567983 */ /* 0x000ea20000300a00 */
[----:B------:R-:W-:-:S02]  /*2da0*/  IMAD.MOV.U32 R18, RZ, RZ, R76 ;  /* 0x000000ffff127224 */ /* 0x000fc400078e004c */
[----:B------:R-:W-:Y:S01]  /*2db0*/  IMAD.MOV.U32 R17, RZ, RZ, R77 ;  /* 0x000000ffff117224 */ /* 0x000fe200078e004d */
[----:B------:R-:W2:Y:S01]  /*2dc0*/  LDL.LU.64 R84, [R1+0x260] ;  /* 0x0002600001547983 */ /* 0x000ea20000300a00 */
[----:B------:R-:W-:Y:S02]  /*2dd0*/  IMAD.MOV.U32 R20, RZ, RZ, R74 ;  /* 0x000000ffff147224 */ /* 0x000fe400078e004a */
[----:B------:R-:W-:Y:S01]  /*2de0*/  IMAD.MOV.U32 R19, RZ, RZ, R75 ;  /* 0x000000ffff137224 */ /* 0x000fe200078e004b */
[----:B------:R-:W2:Y:S01]  /*2df0*/  LDL.LU.64 R82, [R1+0x258] ;  /* 0x0002580001527983 */ /* 0x000ea20000300a00 */
[----:B------:R-:W-:Y:S02]  /*2e00*/  IMAD.MOV.U32 R21, RZ, RZ, R73 ;  /* 0x000000ffff157224 */ /* 0x000fe400078e0049 */
        /* <DEDUP_REMOVED lines=53> */
[----:B------:R-:W-:-:S03]  /*3160*/  IMAD.MOV.U32 R251, RZ, RZ, R35 ;  /* 0x000000fffffb7224 */ /* 0x000fc600078e0023 */
[----:B------:R-:W2:Y:S04]  /*3170*/  LDL.LU.64 R44, [R1+0x1c0] ;  /* 0x0001c000012c7983 */ /* 0x000ea80000300a00 */
[----:B------:R-:W2:Y:S04]  /*3180*/  LDL.LU.64 R42, [R1+0x1b8] ;  /* 0x0001b800012a7983 */ /* 0x000ea80000300a00 */
[----:B------:R-:W2:Y:S04]  /*3190*/  LDL.LU.64 R40, [R1+0x1b0] ;  /* 0x0001b00001287983 */ /* 0x000ea80000300a00 */
[----:B------:R-:W2:Y:S04]  /*31a0*/  LDL.LU.64 R38, [R1+0x1a8] ;  /* 0x0001a80001267983 */ /* 0x000ea80000300a00 */
[----:B------:R-:W2:Y:S04]  /*31b0*/  LDL.LU.64 R36, [R1+0x1a0] ;  /* 0x0001a00001247983 */ /* 0x000ea80000300a00 */
[----:B------:R-:W2:Y:S04]  /*31c0*/  LDL.LU.64 R34, [R1+0x198] ;  /* 0x0001980001227983 */ /* 0x000ea80000300a00 */
[----:B-1----:R-:W2:Y:S04]  /*31d0*/  LDL.LU.64 R32, [R1+0x190] ;  /* 0x0001900001207983 */ /* 0x002ea80000300a00 */
[----:B------:R-:W2:Y:S04]  /*31e0*/  LDL.LU.64 R30, [R1+0x188] ;  /* 0x00018800011e7983 */ /* 0x000ea80000300a00 */
[----:B------:R-:W2:Y:S04]  /*31f0*/  LDL.LU.64 R28, [R1+0x180] ;  /* 0x00018000011c7983 */ /* 0x000ea80000300a00 */
[----:B------:R-:W2:Y:S04]  /*3200*/  LDL.LU.64 R26, [R1+0x178] ;  /* 0x00017800011a7983 */ /* 0x000ea80000300a00 */
[----:B------:R-:W2:Y:S01]  /*3210*/  LDL.LU.64 R24, [R1+0x170] ;  /* 0x0001700001187983 */ /* 0x000ea20000300a00 */
[----:B------:R-:W-:-:S03]  /*3220*/  WARPGROUP.DEPBAR.LE gsb0, 0x0 ;  /* 0x00008000000079c5 */ /* 0x000fc60000010000 */
        /* <DEDUP_REMOVED lines=14> */
[----:B-1----:R-:W3:Y:S04]  /*3310*/  LDL.LU R188, [R1] ;  /* 0x0000000001bc7983 */ /* 0x002ee80000300800 */
[----:B------:R-:W3:Y:S04]  /*3320*/  LDL.LU R189, [R1+0x4] ;  /* 0x0000040001bd7983 */ /* 0x000ee80000300800 */
[----:B------:R-:W3:Y:S04]  /*3330*/  LDL.LU R190, [R1+0x8] ;  /* 0x0000080001be7983 */ /* 0x000ee80000300800 */
[----:B------:R-:W3:Y:S04]  /*3340*/  LDL.LU R191, [R1+0xc] ;  /* 0x00000c0001bf7983 */ /* 0x000ee80000300800 */
[----:B------:R-:W3:Y:S04]  /*3350*/  LDL.LU R192, [R1+0x10] ;  /* 0x0000100001c07983 */ /* 0x000ee80000300800 */
[----:B------:R-:W3:Y:S04]  /*3360*/  LDL.LU R193, [R1+0x14] ;  /* 0x0000140001c17983 */ /* 0x000ee80000300800 */
[----:B------:R-:W3:Y:S04]  /*3370*/  LDL.LU R194, [R1+0x18] ;  /* 0x0000180001c27983 */ /* 0x000ee80000300800 */
[----:B------:R-:W3:Y:S04]  /*3380*/  LDL.LU R195, [R1+0x1c] ;  /* 0x00001c0001c37983 */ /* 0x000ee80000300800 */
[----:B------:R-:W3:Y:S04]  /*3390*/  LDL.LU R196, [R1+0x20] ;  /* 0x0000200001c47983 */ /* 0x000ee80000300800 */
[----:B------:R-:W3:Y:S01]  /*33a0*/  LDL.LU R197, [R1+0x24] ;  /* 0x0000240001c57983 */ /* 0x000ee20000300800 */
[----:B------:R-:W-:Y:S01]  /*33b0*/  UIADD3 UR8, UR17, 0x200, URZ ;  /* 0x0000020011087890 */ /* 0x000fe2000fffe03f */
[----:B------:R-:W-:Y:S01]  /*33c0*/  WARPGROUP.ARRIVE ;  /* 0x00000000000079c5 */ /* 0x000fe20000000000 */
[----:B------:R-:W-:-:S07]  /*33d0*/  UMOV UR9, 0x80000020 ;  /* 0x8000002000097882 */ /* 0x000fce0000000000 */
[----:B------:R-:W-:Y:S01]  /*33e0*/  HGMMA.64x128x16.F32.BF16 R88, gdesc[UR8].tnspB, R88, UP0, gsb0 ;  /* 0x41e00000085879f0 */ /* 0x000fe2000b801858 */
[----:B------:R-:W-:Y:S01]  /*33f0*/  UIADD3 UR8, UR17, 0x300, URZ ;  /* 0x0000030011087890 */ /* 0x000fe2000fffe03f */
[----:B------:R-:W-:Y:S01]  /*3400*/  UMOV UR9, 0x80000020 ;  /* 0x8000002000097882 */ /* 0x000fe20000000000 */
[----:B------:R-:W-:Y:S01]  /*3410*/  IMAD.MOV.U32 R199, RZ, RZ, R251 ;  /* 0x000000ffffc77224 */ /* 0x000fe200078e00fb */
[----:B------:R-:W-:Y:S01]  /*3420*/  MOV R200, R250 ;  /* 0x000000fa00c87202 */ /* 0x000fe20000000f00 */
        /* <DEDUP_REMOVED lines=9> */
[----:B------:R-:W-:Y:S01]  /*34c0*/  IMAD.MOV.U32 R210, RZ, RZ, R240 ;  /* 0x000000ffffd27224 */ /* 0x000fe200078e00f0 */
[----:B------:R-:W-:-:S02]  /*34d0*/  WARPGROUP.DEPBAR.LE gsb0, 0x0 ;  /* 0x00008000000079c5 */ /* 0x000fc40000010000 */
[----:B--2---:R-:W-:-:S06]  /*34e0*/  WARPGROUP.ARRIVE ;  /* 0x00000000000079c5 */ /* 0x004fcc0000000000 */
[----:B------:R-:W-:Y:S01]  /*34f0*/  HGMMA.64x128x16.F32.BF16 R24, gdesc[UR8].tnspB, R24, UP0, gsb0 ;  /* 0x41e00000081879f0 */ /* 0x000fe2000b801818 */
[----:B------:R-:W-:Y:S02]  /*3500*/  IMAD.MOV.U32 R211, RZ, RZ, R239 ;  /* 0x000000ffffd37224 */ /* 0x000fe400078e00ef */
[----:B------:R-:W-:Y:S02]  /*3510*/  IMAD.MOV.U32 R212, RZ, RZ, R238 ;  /* 0x000000ffffd47224 */ /* 0x000fe400078e00ee */
[----:B------:R-:W-:Y:S01]  /*3520*/  IMAD.MOV.U32 R213, RZ, RZ, R237 ;  /* 0x000000ffffd57224 */ /* 0x000fe200078e00ed */
[----:B------:R-:W-:Y:S01]  /*3530*/  MOV R237, R21 ;  /* 0x0000001500ed7202 */ /* 0x000fe20000000f00 */
        /* <DEDUP_REMOVED lines=19> */
[----:B------:R-:W-:Y:S02]  /*3670*/  UIADD3 UR8, UR17, 0x2, URZ ;  /* 0x0000000211087890 */ /* 0x000fe4000fffe03f */
[----:B------:R-:W-:Y:S01]  /*3680*/  UIADD3 UR10, UR18, 0x80, URZ ;  /* 0x00000080120a7890 */ /* 0x000fe2000fffe03f */
[----:B------:R-:W-:Y:S01]  /*3690*/  UMOV UR9, 0x80000020 ;  /* 0x8000002000097882 */ /* 0x000fe20000000000 */
[----:B------:R-:W-:Y:S01]  /*36a0*/  UMOV UR11, 0x40000040 ;  /* 0x40000040000b7882 */ /* 0x000fe20000000000 */
[----:B------:R-:W-:-:S02]  /*36b0*/  WARPGROUP.DEPBAR.LE gsb0, 0x0 ;  /* 0x00008000000079c5 */ /* 0x000fc40000010000 */
[----:B---3--:R-:W-:-:S06]  /*36c0*/  WARPGROUP.ARRIVE ;  /* 0x00000000000079c5 */ /* 0x008fcc0000000000 */
        /* <DEDUP_REMOVED lines=58> */
[----:B------:R-:W-:Y:S01]  /*3a70*/  UMOV UR9, 0x80000020 ;  /* 0x8000002000097882 */ /* 0x000fe20000000000 */
[----:B------:R-:W-:Y:S02]  /*3a80*/  WARPGROUP.DEPBAR.LE gsb0, 0x0 ;  /* 0x00008000000079c5 */ /* 0x000fe40000010000 */
[----:B------:R-:W-:-:S07]  /*3a90*/  WARPGROUP.ARRIVE ;  /* 0x00000000000079c5 */ /* 0x000fce0000000000 */
[----:B------:R-:W-:Y:S03]  /*3aa0*/  HGMMA.64x128x16.F32.BF16 R24, gdesc[UR8].tnspB, R24, gsb0 ;  /* 0x41e00000081879f0 */ /* 0x000fe60008001818 */
[----:B------:R-:W-:Y:S02]  /*3ab0*/  WARPGROUP.DEPBAR.LE gsb0, 0x0 ;  /* 0x00008000000079c5 */ /* 0x000fe40000010000 */
[----:B--2---:R-:W-:Y:S05]  /*3ac0*/  @!P2 BRA `(.L_x_21) ;  /* 0x000000000004a947 */ /* 0x004fea0003800000 */
[----:B------:R-:W-:Y:S01]  /*3ad0*/  BPT.TRAP 0x1 ;  /* 0x000000040000795c */ /* 0x000fe20000300000 */
.L_x_21:
[----:B------:R-:W-:Y:S01]  /*3ae0*/  ISETP.NE.AND P1, PT, R5, RZ, PT ;  /* 0x000000ff0500720c */ /* 0x000fe20003f25270 */
[----:B------:R-:W-:Y:S01]  /*3af0*/  IMAD.U32 R0, RZ, RZ, UR5 ;  /* 0x00000005ff007e24 */ /* 0x000fe2000f8e00ff */
[----:B------:R-:W-:-:S11]  /*3b00*/  UISETP.GT.U32.AND UP0, UPT, UR6, 0x1, UPT ;  /* 0x000000010600788c */ /* 0x000fd6000bf04070 */
[----:B------:R-:W-:-:S05]  /*3b10*/  @P1 LEA R0, R0, UR12, 0x3 ;  /* 0x0000000c00001c11 */ /* 0x000fca000f8e18ff */
[----:B------:R-:W-:-:S05]  /*3b20*/  @P1 VIADD R0, R0, 0x36048 ;  /* 0x0003604800001836 */ /* 0x000fca0000000000 */
[----:B------:R-:W-:-:S04]  /*3b30*/  @P1 PRMT R0, R6, 0x654, R0 ;  /* 0x0000065406001816 */ /* 0x000fc80000000000 */
[----:B------:R1:W-:Y:S01]  /*3b40*/  @P1 SYNCS.ARRIVE.TRANS64.RED.A1T0 RZ, [R0+URZ], RZ ;  /* 0x000000ff00ff19a7 */ /* 0x0003e2000810043f */
[----:B------:R-:W-:-:S13]  /*3b50*/  PLOP3.LUT P1, PT, PT, PT, UP0, 0x80, 0x0 ;  /* 0x000000000000781c */ /* 0x000fda0003f2f008 */
[----:B-1----:R-:W-:Y:S05]  /*3b60*/  @P1 BRA `(.L_x_22) ;  /* 0x0000000000041947 */ /* 0x002fea0003800000 */
[----:B------:R-:W-:Y:S01]  /*3b70*/  BPT.TRAP 0x1 ;  /* 0x000000040000795c */ /* 0x000fe20000300000 */
.L_x_22:
[----:B------:R-:W-:Y:S01]  /*3b80*/  UIADD3 UR4, UR4, 0x1, URZ ;  /* 0x0000000104047890 */ /* 0x000fe2000fffe03f */
[C---:B------:R-:W-:Y:S01]  /*3b90*/  ISETP.GT.AND P1, PT, R3.reuse, 0x1, PT ;  /* 0x000000010300780c */ /* 0x040fe20003f24270 */
[----:B------:R-:W-:Y:S01]  /*3ba0*/  UIADD3 UR5, UR5, 0x1, URZ ;  /* 0x0000000105057890 */ /* 0x000fe2000fffe03f */
[----:B------:R-:W-:Y:S01]  /*3bb0*/  VIADD R3, R3, 0xffffffff ;  /* 0xffffffff03037836 */ /* 0x000fe20000000000 */
[----:B------:R-:W-:Y:S02]  /*3bc0*/  UISETP.NE.AND UP0, UPT, UR4, 0x9, UPT ;  /* 0x000000090400788c */ /* 0x000fe4000bf05270 */
[----:B------:R-:W-:Y:S02]  /*3bd0*/  UISETP.NE.AND UP1, UPT, UR5, 0x9, UPT ;  /* 0x000000090500788c */ /* 0x000fe4000bf25270 */
[----:B------:R-:W-:Y:S02]  /*3be0*/  USEL UR8, URZ, 0x1, UP0 ;  /* 0x000000013f087887 */ /* 0x000fe40008000000 */
[----:B------:R-:W-:-:S02]  /*3bf0*/  USEL UR4, UR4, URZ, UP0 ;  /* 0x0000003f04047287 */ /* 0x000fc40008000000 */
[----:B------:R-:W-:Y:S02]  /*3c00*/  USEL UR5, UR5, URZ, UP1 ;  /* 0x0000003f05057287 */ /* 0x000fe40008800000 */
[----:B------:R-:W-:Y:S01]  /*3c10*/  UPLOP3.LUT UP0, UPT, UPT, UPT, UPT, 0x80, 0x0 ;  /* 0x000000000000789c */ /* 0x000fe20003f0f070 */
[----:B------:R-:W-:Y:S01]  /*3c20*/  LOP3.LUT R4, R4, UR8, RZ, 0x3c, !PT ;  /* 0x0000000804047c12 */ /* 0x000fe2000f8e3cff */
[----:B------:R-:W-:Y:S09]  /*3c30*/  @P1 BRA `(.L_x_23) ;  /* 0xffffffe800841947 */ /* 0x000ff2000383ffff */
.L_x_18:
[----:B------:R-:W-:Y:S05]  /*3c40*/  @!P0 BRA `(.L_x_24) ;  /* 0x0000000000608947 */ /* 0x000fea0003800000 */
[----:B------:R-:W-:-:S04]  /*3c50*/  ULOP3.LUT UR4, UR6, 0x1, URZ, 0xfc, !UPT ;  /* 0x0000000106047892 */ /* 0x000fc8000f8efc3f */
[----:B------:R-:W-:-:S06]  /*3c60*/  UISETP.NE.AND UP0, UPT, UR4, 0x3, UPT ;  /* 0x000000030400788c */ /* 0x000fcc000bf05270 */
[----:B------:R-:W-:-:S13]  /*3c70*/  PLOP3.LUT P0, PT, PT, PT, UP0, 0x80, 0x0 ;  /* 0x000000000000781c */ /* 0x000fda0003f0f008 */
[----:B------:R-:W-:Y:S05]  /*3c80*/  @!P0 BRA `(.L_x_25) ;  /* 0x0000000000048947 */ /* 0x000fea0003800000 */
[----:B------:R-:W-:Y:S01]  /*3c90*/  BPT.TRAP 0x1 ;  /* 0x000000040000795c */ /* 0x000fe20000300000 */
.L_x_25:
[----:B------:R-:W-:Y:S01]  /*3ca0*/  ISETP.NE.AND P0, PT, R5, RZ, PT ;  /* 0x000000ff0500720c */ /* 0x000fe20003f05270 */
[----:B------:R-:W-:-:S12]  /*3cb0*/  BSSY B0, `(.L_x_26) ;  /* 0x000000d000007945 */ /* 0x000fd80003800000 */
[----:B------:R-:W-:Y:S05]  /*3cc0*/  @!P0 BRA `(.L_x_27) ;  /* 0x00000000002c8947 */ /* 0x000fea0003800000 */
[----:B------:R-:W1:Y:S01]  /*3cd0*/  S2UR UR8, SR_CgaCtaId ;  /* 0x00000000000879c3 */ /* 0x000e620000008800 */
[----:B------:R-:W-:-:S04]  /*3ce0*/  UIMAD.WIDE.U32 UR4, UR7, 0x38e38e39, URZ ;  /* 0x38e38e39070478a5 */ /* 0x000fc8000f8e003f */
[----:B------:R-:W-:-:S03]  /*3cf0*/  USHF.R.U32.HI UR4, URZ, 0x1, UR5 ;  /* 0x000000013f047899 */ /* 0x000fc60008011605 */
[----:B------:R-:W-:Y:S01]  /*3d00*/  UMOV UR5, 0x400 ;  /* 0x0000040000057882 */ /* 0x000fe20000000000 */
[----:B------:R-:W-:Y:S02]  /*3d10*/  UIMAD UR4, UR4, -0x9, UR7 ;  /* 0xfffffff7040478a4 */ /* 0x000fe4000f8e0207 */
[----:B-1----:R-:W-:-:S04]  /*3d20*/  ULEA UR5, UR8, UR5, 0x18 ;  /* 0x0000000508057291 */ /* 0x002fc8000f8ec03f */
[----:B------:R-:W-:-:S04]  /*3d30*/  ULEA UR4, UR4, UR5, 0x3 ;  /* 0x0000000504047291 */ /* 0x000fc8000f8e183f */
[----:B------:R-:W-:-:S06]  /*3d40*/  UIADD3 UR4, UR4, 0x36048, URZ ;  /* 0x0003604804047890 */ /* 0x000fcc000fffe03f */
[----:B------:R-:W-:-:S04]  /*3d50*/  MOV R0, UR4 ;  /* 0x0000000400007c02 */ /* 0x000fc80008000f00 */
[----:B------:R-:W-:-:S04]  /*3d60*/  PRMT R6, R6, 0x654, R0 ;  /* 0x0000065406067816 */ /* 0x000fc80000000000 */
[----:B------:R1:W-:Y:S03]  /*3d70*/  SYNCS.ARRIVE.TRANS64.RED.A1T0 RZ, [R6+URZ], RZ ;  /* 0x000000ff06ff79a7 */ /* 0x0003e6000810043f */
.L_x_27:
[----:B------:R-:W-:Y:S05]  /*3d80*/  BSYNC B0 ;  /* 0x0000000000007941 */ /* 0x000fea0003800000 */
.L_x_26:
[----:B------:R-:W-:-:S06]  /*3d90*/  UISETP.GT.U32.AND UP0, UPT, UR6, 0x1, UPT ;  /* 0x000000010600788c */ /* 0x000fcc000bf04070 */
[----:B------:R-:W-:-:S13]  /*3da0*/  PLOP3.LUT P0, PT, PT, PT, UP0, 0x80, 0x0 ;  /* 0x000000000000781c */ /* 0x000fda0003f0f008 */
[----:B------:R-:W-:Y:S05]  /*3db0*/  @P0 BRA `(.L_x_24) ;  /* 0x0000000000040947 */ /* 0x000fea0003800000 */
[----:B------:R-:W-:Y:S01]  /*3dc0*/  BPT.TRAP 0x1 ;  /* 0x000000040000795c */ /* 0x000fe20000300000 */
.L_x_24:
[----:B------:R-:W2:Y:S01]  /*3dd0*/  S2R R3, SR_CTAID.Y ;  /* 0x0000000000037919 */ /* 0x000ea20000002600 */
[----:B------:R-:W-:Y:S01]  /*3de0*/  LEA.HI R0, R8, R7, RZ, 0x2 ;  /* 0x0000000708007211 */ /* 0x000fe200078f10ff */
[----:B------:R-:W-:Y:S01]  /*3df0*/  ULDC.64 UR4, c[0x0][0x280] ;  /* 0x0000a00000047ab9 */ /* 0x000fe20000000a00 */
[----:B------:R-:W3:Y:S02]  /*3e00*/  S2R R4, SR_CTAID.X ;  /* 0x0000000000047919 */ /* 0x000ee40000002500 */
[--C-:B------:R-:W-:Y:S02]  /*3e10*/  SHF.R.S32.HI R14, RZ, 0x2, R0.reuse ;  /* 0x00000002ff0e7819 */ /* 0x100fe40000011400 */
[----:B------:R-:W-:Y:S02]  /*3e20*/  SHF.R.S32.HI R15, RZ, 0x1f, R0 ;  /* 0x0000001fff0f7819 */ /* 0x000fe40000011400 */
[----:B------:R-:W-:Y:S02]  /*3e30*/  LOP3.LUT R0, R0, 0x7ffffffc, RZ, 0xc0, !PT ;  /* 0x7ffffffc00007812 */ /* 0x000fe400078ec0ff */
[----:B------:R-:W-:-:S03]  /*3e40*/  LEA.HI R15, R15, R14, RZ, 0x3 ;  /* 0x0000000e0f0f7211 */ /* 0x000fc600078f18ff */
[----:B------:R-:W-:Y:S01]  /*3e50*/  IMAD.IADD R0, R7, 0x1, -R0 ;  /* 0x0000000107007824 */ /* 0x000fe200078e0a00 */
[----:B------:R-:W-:Y:S02]  /*3e60*/  LOP3.LUT R15, R15, 0xfffffff8, RZ, 0xc0, !PT ;  /* 0xfffffff80f0f7812 */ /* 0x000fe400078ec0ff */
[----:B------:R-:W-:Y:S01]  /*3e70*/  LEA.HI R7, R8, R7, RZ, 0x5 ;  /* 0x0000000708077211 */ /* 0x000fe200078f28ff */
[----:B------:R-:W-:Y:S02]  /*3e80*/  IMAD.SHL.U32 R0, R0, 0x2, RZ ;  /* 0x0000000200007824 */ /* 0x000fe400078e00ff */
[----:B------:R-:W-:-:S03]  /*3e90*/  IMAD.IADD R14, R14, 0x1, -R15 ;  /* 0x000000010e0e7824 */ /* 0x000fc600078e0a0f */
[----:B------:R-:W-:Y:S02]  /*3ea0*/  SHF.R.S32.HI R2, RZ, 0x1f, R0 ;  /* 0x0000001fff027819 */ /* 0x000fe40000011400 */
[--C-:B------:R-:W-:Y:S01]  /*3eb0*/  SHF.R.S32.HI R15, RZ, 0x1f, R14.reuse ;  /* 0x0000001fff0f7819 */ /* 0x100fe2000001140e */
[----:B--2---:R-:W-:Y:S02]  /*3ec0*/  IMAD.SHL.U32 R3, R3, 0x80, RZ ;  /* 0x0000008003037824 */ /* 0x004fe400078e00ff */
[----:B---3--:R-:W-:-:S03]  /*3ed0*/  IMAD.WIDE R12, R4, 0x100, R14 ;  /* 0x00000100040c7825 */ /* 0x008fc600078e020e */
[C---:B------:R-:W-:Y:S02]  /*3ee0*/  IADD3 R10, P1, R3.reuse, R0, RZ ;  /* 0x00000000030a7210 */ /* 0x040fe40007f3e0ff */
[C---:B------:R-:W-:Y:S02]  /*3ef0*/  ISETP.GE.AND P0, PT, R3.reuse, UR5, PT ;  /* 0x0000000503007c0c */ /* 0x040fe4000bf06270 */
[----:B------:R-:W-:Y:S02]  /*3f00*/  IADD3 R0, -R0, UR5, -R3 ;  /* 0x0000000500007c10 */ /* 0x000fe4000fffe903 */
[----:B------:R-:W-:Y:S01]  /*3f10*/  LEA.HI.X.SX32 R11, R3, R2, 0x1, P1 ;  /* 0x00000002030b7211 */ /* 0x000fe200008f0eff */
[----:B------:R-:W-:Y:S01]  /*3f20*/  IMAD.SHL.U32 R3, R4, 0x100, RZ ;  /* 0x0000010004037824 */ /* 0x000fe200078e00ff */
[----:B------:R-:W-:-:S04]  /*3f30*/  SHF.R.S32.HI R2, RZ, 0x5, R7 ;  /* 0x00000005ff027819 */ /* 0x000fc80000011407 */
[----:B------:R-:W-:Y:S01]  /*3f40*/  ISETP.GE.OR P0, PT, R3, UR4, P0 ;  /* 0x0000000403007c0c */ /* 0x000fe20008706670 */
[----:B------:R-:W-:-:S04]  /*3f50*/  IMAD.WIDE R12, R2, 0x10, R12 ;  /* 0x00000010020c7825 */ /* 0x000fc800078e020c */
[----:B------:R-:W-:-:S05]  /*3f60*/  IMAD R2, R2, -0x10, -R3 ;  /* 0xfffffff002027824 */ /* 0x000fca00078e0a03 */
[----:B------:R-:W-:-:S03]  /*3f70*/  IADD3 R14, R2, UR4, -R14 ;  /* 0x00000004020e7c10 */ /* 0x000fc6000fffe80e */
[----:B------:R-:W-:Y:S05]  /*3f80*/  @P0 EXIT ;  /* 0x000000000000094d */ /* 0x000fea0003800000 */
[----:B------:R-:W-:Y:S01]  /*3f90*/  FSETP.NEU.AND P2, PT, RZ, UR16, PT ;  /* 0x00000010ff007c0b */ /* 0x000fe2000bf4d000 */
[----:B------:R-:W-:Y:S01]  /*3fa0*/  ULDC.64 UR18, c[0x0][0x5d0] ;  /* 0x0001740000127ab9 */ /* 0x000fe20000000a00 */
[----:B------:R-:W-:Y:S01]  /*3fb0*/  ISETP.GT.AND P0, PT, R14, RZ, PT ;  /* 0x000000ff0e00720c */ /* 0x000fe20003f04270 */
[----:B------:R-:W-:Y:S01]  /*3fc0*/  IMAD R2, R13, UR18, RZ ;  /* 0x000000120d027c24 */ /* 0x000fe2000f8e02ff */
[----:B------:R-:W-:Y:S02]  /*3fd0*/  USHF.L.U64.HI UR5, UR18, 0x3, UR19 ;  /* 0x0000000312057899 */ /* 0x000fe40008010213 */
[----:B------:R-:W-:Y:S01]  /*3fe0*/  IMAD.WIDE.U32 R4, R12, UR18, R10 ;  /* 0x000000120c047c25 */ /* 0x000fe2000f8e000a */
[----:B------:R-:W-:Y:S01]  /*3ff0*/  USHF.L.U32 UR4, UR18, 0x3, URZ ;  /* 0x0000000312047899 */ /* 0x000fe2000800063f */
[----:B------:R-:W-:Y:S02]  /*4000*/  ISETP.GT.AND P1, PT, R0, RZ, P0 ;  /* 0x000000ff0000720c */ /* 0x000fe40000724270 */
[----:B------:R-:W-:-:S04]  /*4010*/  IMAD R2, R12, UR19, R2 ;  /* 0x000000130c027c24 */ /* 0x000fc8000f8e0202 */
[----:B------:R-:W-:Y:S01]  /*4020*/  IMAD.IADD R3, R5, 0x1, R2 ;  /* 0x0000000105037824 */ /* 0x000fe200078e0202 */
[----:B------:R-:W-:Y:S06]  /*4030*/  @!P2 BRA `(.L_x_28) ;  /* 0x000000b000c0a947 */ /* 0x000fec0003800000 */
[----:B------:R-:W-:Y:S01]  /*4040*/  ULDC.64 UR6, c[0x0][0x5c8] ;  /* 0x0001720000067ab9 */ /* 0x000fe20000000a00 */
[----:B------:R-:W-:Y:S01]  /*4050*/  ULDC.64 UR20, c[0x0][0x5b0] ;  /* 0x00016c0000147ab9 */ /* 0x000fe20000000a00 */
[C---:B------:R-:W-:Y:S01]  /*4060*/  LEA R2, P2, R4.reuse, UR6, 0x1 ;  /* 0x0000000604027c11 */ /* 0x040fe2000f8408ff */
[----:B-1----:R-:W-:Y:S01]  /*4070*/  IMAD R6, R13, UR20, RZ ;  /* 0x000000140d067c24 */ /* 0x002fe2000f8e02ff */
[----:B------:R-:W-:Y:S01]  /*4080*/  ULDC.64 UR22, c[0x0][0x5a8] ;  /* 0x00016a0000167ab9 */ /* 0x000fe20000000a00 */
[----:B------:R-:W2:Y:S01]  /*4090*/  LDL.LU R16, [R1] ;  /* 0x0000000001107983 */ /* 0x000ea20000300800 */
[----:B------:R-:W-:Y:S01]  /*40a0*/  LEA.HI.X R3, R4, UR7, R3, 0x1, P2 ;  /* 0x0000000704037c11 */ /* 0x000fe200090f0c03 */
[C---:B------:R-:W-:Y:S02]  /*40b0*/  IMAD R6, R12.reuse, UR21, R6 ;  /* 0x000000150c067c24 */ /* 0x040fe4000f8e0206 */
[----:B------:R-:W-:-:S04]  /*40c0*/  IMAD.WIDE.U32 R4, R12, UR20, R10 ;  /* 0x000000140c047c25 */ /* 0x000fc8000f8e000a */
[----:B------:R-:W-:Y:S01]  /*40d0*/  IMAD.IADD R5, R5, 0x1, R6 ;  /* 0x0000000105057824 */ /* 0x000fe200078e0206 */
[----:B------:R-:W-:-:S04]  /*40e0*/  LEA R8, P2, R4, UR22, 0x1 ;  /* 0x0000001604087c11 */ /* 0x000fc8000f8408ff */
[----:B------:R-:W-:-:S05]  /*40f0*/  LEA.HI.X R9, R4, UR23, R5, 0x1, P2 ;  /* 0x0000001704097c11 */ /* 0x000fca00090f0c05 */
[----:B------:R-:W3:Y:S01]  /*4100*/  @P1 LDG.E.LTC128B.U16 R15, desc[UR14][R8.64] ;  /* 0x0000000e080f1981 */ /* 0x000ee2000c1e1520 */
[----:B------:R-:W-:Y:S01]  /*4110*/  ISETP.GT.AND P2, PT, R0, 0x1, P0 ;  /* 0x000000010000780c */ /* 0x000fe20000744270 */
[----:B------:R-:W-:Y:S01]  /*4120*/  BSSY B0, `(.L_x_29) ;  /* 0x0000008000007945 */ /* 0x000fe20003800000 */
[----:B---3--:R-:W-:-:S04]  /*4130*/  IMAD.U32 R4, R15, 0x10000, RZ ;  /* 0x000100000f047824 */ /* 0x008fc800078e00ff */
[----:B------:R-:W-:-:S04]  /*4140*/  FMUL R4, R4, UR16 ;  /* 0x0000001004047c20 */ /* 0x000fc80008400000 */
[----:B--2---:R-:W-:-:S05]  /*4150*/  FFMA R4, R16, UR13, R4 ;  /* 0x0000000d10047c23 */ /* 0x004fca0008000004 */
[----:B------:R-:W-:-:S05]  /*4160*/  F2FP.BF16.F32.PACK_AB R4, RZ, R4 ;  /* 0x00000004ff04723e */ /* 0x000fca00000010ff */
[----:B------:R1:W-:Y:S01]  /*4170*/  @P1 STG.E.U16 desc[UR14][R2.64], R4 ;  /* 0x0000000402001986 */ /* 0x0003e2000c10150e */
[----:B------:R-:W-:Y:S05]  /*4180*/  @!P2 BRA `(.L_x_30) ;  /* 0x000000000004a947 */ /* 0x000fea0003800000 */
[----:B------:R2:W5:Y:S02]  /*4190*/  LDG.E.LTC128B.U16 R15, desc[UR14][R8.64+0x2] ;  /* 0x0000020e080f7981 */ /* 0x000564000c1e1520 */
.L_x_30:
[----:B------:R-:W-:Y:S05]  /*41a0*/  BSYNC B0 ;  /* 0x0000000000007941 */ /* 0x000fea0003800000 */
.L_x_29:
[----:B------:R-:W3:Y:S01]  /*41b0*/  LDL.LU R5, [R1+0x4] ;  /* 0x0000040001057983 */ /* 0x000ee20000300800 */
[----:B-1---5:R-:W-:Y:S01]  /*41c0*/  IMAD.U32 R4, R15, 0x10000, RZ ;  /* 0x000100000f047824 */ /* 0x022fe200078e00ff */
[----:B------:R-:W-:Y:S02]  /*41d0*/  USHF.L.U64.HI UR11, UR20, 0x3, UR21 ;  /* 0x00000003140b7899 */ /* 0x000fe40008010215 */
[----:B------:R-:W-:Y:S01]  /*41e0*/  USHF.L.U32 UR10, UR20, 0x3, URZ ;  /* 0x00000003140a7899 */ /* 0x000fe2000800063f */
[----:B------:R-:W-:Y:S01]  /*41f0*/  FMUL R4, R4, UR16 ;  /* 0x0000001004047c20 */ /* 0x000fe20008400000 */
[----:B------:R-:W-:Y:S01]  /*4200*/  IMAD.U32 R17, RZ, RZ, UR20 ;  /* 0x00000014ff117e24 */ /* 0x000fe2000f8e00ff */
[----:B------:R-:W4:Y:S02]  /*4210*/  LDL.LU R18, [R1+0x8] ;  /* 0x0000080001127983 */ /* 0x000f240000300800 */
[----:B---3--:R-:W-:-:S05]  /*4220*/  FFMA R4, R5, UR13, R4 ;  /* 0x0000000d05047c23 */ /* 0x008fca0008000004 */
[----:B------:R-:W-:-:S05]  /*4230*/  F2FP.BF16.F32.PACK_AB R4, RZ, R4 ;  /* 0x00000004ff04723e */ /* 0x000fca00000010ff */
[----:B------:R1:W-:Y:S02]  /*4240*/  @P2 STG.E.U16 desc[UR14][R2.64+0x2], R4 ;  /* 0x0000020402002986 */ /* 0x0003e4000c10150e */
[----:B-1----:R-:W-:-:S03]  /*4250*/  IMAD.WIDE.U32 R4, R12, R17, UR10 ;  /* 0x0000000a0c047e25 */ /* 0x002fc6000f8e0011 */
[----:B------:R-:W-:-:S04]  /*4260*/  IADD3 R4, P1, R10, R4, RZ ;  /* 0x000000040a047210 */ /* 0x000fc80007f3e0ff */
[----:B------:R-:W-:Y:S02]  /*4270*/  IADD3.X R5, R11, R6, R5, P1, !PT ;  /* 0x000000060b057210 */ /* 0x000fe40000ffe405 */
[----:B------:R-:W-:Y:S02]  /*4280*/  ISETP.GT.AND P1, PT, R14, 0x8, PT ;  /* 0x000000080e00780c */ /* 0x000fe40003f24270 */
[----:B------:R-:W-:Y:S02]  /*4290*/  LEA R6, P3, R4, UR22, 0x1 ;  /* 0x0000001604067c11 */ /* 0x000fe4000f8608ff */
[----:B------:R-:W-:Y:S02]  /*42a0*/  ISETP.GT.AND P2, PT, R0, RZ, P1 ;  /* 0x000000ff0000720c */ /* 0x000fe40000f44270 */
[----:B------:R-:W-:-:S11]  /*42b0*/  LEA.HI.X R7, R4, UR23, R5, 0x1, P3 ;  /* 0x0000001704077c11 */ /* 0x000fd600098f0c05 */
[----:B------:R-:W3:Y:S01]  /*42c0*/  @P2 LDG.E.LTC128B.U16 R15, desc[UR14][R6.64] ;  /* 0x0000000e060f2981 */ /* 0x000ee2000c1e1520 */
[----:B------:R-:W-:Y:S01]  /*42d0*/  USHF.L.U32 UR8, UR4, 0x1, URZ ;  /* 0x0000000104087899 */ /* 0x000fe2000800063f */
[----:B------:R-:W-:Y:S01]  /*42e0*/  ISETP.GT.AND P3, PT, R0, 0x1, P1 ;  /* 0x000000010000780c */ /* 0x000fe20000f64270 */
[----:B------:R-:W-:Y:S01]  /*42f0*/  USHF.L.U64.HI UR5, UR4, 0x1, UR5 ;  /* 0x0000000104057899 */ /* 0x000fe20008010205 */
[----:B------:R-:W-:Y:S03]  /*4300*/  BSSY B0, `(.L_x_31) ;  /* 0x000000b000007945 */ /* 0x000fe60003800000 */
[----:B------:R-:W-:Y:S01]  /*4310*/  IADD3 R4, P4, R2, UR8, RZ ;  /* 0x0000000802047c10 */ /* 0x000fe2000ff9e0ff */
[----:B---3--:R-:W-:-:S04]  /*4320*/  IMAD.U32 R5, R15, 0x10000, RZ ;  /* 0x000100000f057824 */ /* 0x008fc800078e00ff */
[----:B------:R-:W-:-:S04]  /*4330*/  FMUL R5, R5, UR16 ;  /* 0x0000001005057c20 */ /* 0x000fc80008400000 */
[----:B----4-:R-:W-:-:S05]  /*4340*/  FFMA R5, R18, UR13, R5 ;  /* 0x0000000d12057c23 */ /* 0x010fca0008000005 */
[----:B------:R-:W-:-:S04]  /*4350*/  F2FP.BF16.F32.PACK_AB R5, RZ, R5 ;  /* 0x00000005ff05723e */ /* 0x000fc800000010ff */
[----:B------:R-:W-:Y:S02]  /*4360*/  PRMT R16, R5, 0x7610, R16 ;  /* 0x0000761005107816 */ /* 0x000fe40000000010 */
[----:B------:R-:W-:-:S05]  /*4370*/  IADD3.X R5, R3, UR5, RZ, P4, !PT ;  /* 0x0000000503057c10 */ /* 0x000fca000a7fe4ff */
[----:B------:R1:W-:Y:S01]  /*4380*/  @P2 STG.E.U16 desc[UR14][R4.64], R16 ;  /* 0x0000001004002986 */ /* 0x0003e2000c10150e */
[----:B------:R-:W-:Y:S05]  /*4390*/  @!P3 BRA `(.L_x_32) ;  /* 0x000000000004b947 */ /* 0x000fea0003800000 */
[----:B------:R3:W5:Y:S02]  /*43a0*/  LDG.E.LTC128B.U16 R15, desc[UR14][R6.64+0x2] ;  /* 0x0000020e060f7981 */ /* 0x000764000c1e1520 */
.L_x_32:
[----:B------:R-:W-:Y:S05]  /*43b0*/  BSYNC B0 ;  /* 0x0000000000007941 */ /* 0x000fea0003800000 */
.L_x_31:
[----:B------:R-:W4:Y:S01]  /*43c0*/  LDL.LU R18, [R1+0xc] ;  /* 0x00000c0001127983 */ /* 0x000f220000300800 */
[----:B-1---5:R-:W-:Y:S01]  /*43d0*/  IMAD.U32 R16, R15, 0x10000, RZ ;  /* 0x000100000f107824 */ /* 0x022fe200078e00ff */
[----:B------:R-:W-:Y:S01]  /*43e0*/  ISETP.GT.AND P2, PT, R0, 0x8, P0 ;  /* 0x000000080000780c */ /* 0x000fe20000744270 */
[----:B------:R-:W-:Y:S02]  /*43f0*/  BSSY B0, `(.L_x_33) ;  /* 0x0000007000007945 */ /* 0x000fe40003800000 */
[----:B------:R-:W-:-:S04]  /*4400*/  FMUL R16, R16, UR16 ;  /* 0x0000001010107c20 */ /* 0x000fc80008400000 */
[----:B----4-:R-:W-:-:S05]  /*4410*/  FFMA R16, R18, UR13, R16 ;  /* 0x0000000d12107c23 */ /* 0x010fca0008000010 */
[----:B------:R-:W-:-:S05]  /*4420*/  F2FP.BF16.F32.PACK_AB R16, RZ, R16 ;  /* 0x00000010ff10723e */ /* 0x000fca00000010ff */
[----:B------:R1:W-:Y:S01]  /*4430*/  @P3 STG.E.U16 desc[UR14][R4.64+0x2], R16 ;  /* 0x0000021004003986 */ /* 0x0003e2000c10150e */
[----:B------:R-:W-:Y:S05]  /*4440*/  @!P2 BRA `(.L_x_34) ;  /* 0x000000000004a947 */ /* 0x000fea0003800000 */
[----:B------:R4:W5:Y:S02]  /*4450*/  LDG.E.LTC128B.U16 R15, desc[UR14][R8.64+0x10] ;  /* 0x0000100e080f7981 */ /* 0x000964000c1e1520 */
.L_x_34:
[----:B------:R-:W-:Y:S05]  /*4460*/  BSYNC B0 ;  /* 0x0000000000007941 */ /* 0x000fea0003800000 */
.L_x_33:
[----:B------:R-:W2:Y:S01]  /*4470*/  LDL.LU R18, [R1+0x10] ;  /* 0x0000100001127983 */ /* 0x000ea20000300800 */
[----:B-1---5:R-:W-:Y:S01]  /*4480*/  IMAD.U32 R16, R15, 0x10000, RZ ;  /* 0x000100000f107824 */ /* 0x022fe200078e00ff */
[----:B------:R-:W-:Y:S03]  /*4490*/  BSSY B0, `(.L_x_35) ;  /* 0x0000008000007945 */ /* 0x000fe60003800000 */
[----:B------:R-:W-:-:S04]  /*44a0*/  FMUL R16, R16, UR16 ;  /* 0x0000001010107c20 */ /* 0x000fc80008400000 */
[----:B--2---:R-:W-:-:S05]  /*44b0*/  FFMA R16, R18, UR13, R16 ;  /* 0x0000000d12107c23 */ /* 0x004fca0008000010 */
[----:B------:R-:W-:-:S05]  /*44c0*/  F2FP.BF16.F32.PACK_AB R16, RZ, R16 ;  /* 0x00000010ff10723e */ /* 0x000fca00000010ff */
[----:B------:R1:W-:Y:S01]  /*44d0*/  @P2 STG.E.U16 desc[UR14][R2.64+0x10], R16 ;  /* 0x0000101002002986 */ /* 0x0003e2000c10150e */
[----:B------:R-:W-:-:S13]  /*44e0*/  ISETP.GT.AND P2, PT, R0, 0x9, P0 ;  /* 0x000000090000780c */ /* 0x000fda0000744270 */
[----:B-1----:R-:W-:Y:S05]  /*44f0*/  @!P2 BRA `(.L_x_36) ;  /* 0x000000000004a947 */ /* 0x002fea0003800000 */
[----:B------:R1:W5:Y:S02]  /*4500*/  LDG.E.LTC128B.U16 R15, desc[UR14][R8.64+0x12] ;  /* 0x0000120e080f7981 */ /* 0x000364000c1e1520 */
.L_x_36:
[----:B------:R-:W-:Y:S05]  /*4510*/  BSYNC B0 ;  /* 0x0000000000007941 */ /* 0x000fea0003800000 */
.L_x_35:
[----:B------:R-:W2:Y:S01]  /*4520*/  LDL.LU R18, [R1+0x14] ;  /* 0x0000140001127983 */ /* 0x000ea20000300800 */
[----:B-----5:R-:W-:Y:S01]  /*4530*/  IMAD.U32 R16, R15, 0x10000, RZ ;  /* 0x000100000f107824 */ /* 0x020fe200078e00ff */
[----:B------:R-:W-:Y:S01]  /*4540*/  ISETP.GT.AND P3, PT, R0, 0x8, P1 ;  /* 0x000000080000780c */ /* 0x000fe20000f64270 */
[----:B------:R-:W-:Y:S02]  /*4550*/  BSSY B0, `(.L_x_37) ;  /* 0x0000007000007945 */ /* 0x000fe40003800000 */
[----:B------:R-:W-:-:S04]  /*4560*/  FMUL R16, R16, UR16 ;  /* 0x0000001010107c20 */ /* 0x000fc80008400000 */
[----:B--2---:R-:W-:-:S05]  /*4570*/  FFMA R16, R18, UR13, R16 ;  /* 0x0000000d12107c23 */ /* 0x004fca0008000010 */
[----:B------:R-:W-:-:S05]  /*4580*/  F2FP.BF16.F32.PACK_AB R16, RZ, R16 ;  /* 0x00000010ff10723e */ /* 0x000fca00000010ff */
[----:B------:R2:W-:Y:S01]  /*4590*/  @P2 STG.E.U16 desc[UR14][R2.64+0x12], R16 ;  /* 0x0000121002002986 */ /* 0x0005e2000c10150e */
[----:B------:R-:W-:Y:S05]  /*45a0*/  @!P3 BRA `(.L_x_38) ;  /* 0x000000000004b947 */ /* 0x000fea0003800000 */
[----:B------:R0:W5:Y:S02]  /*45b0*/  LDG.E.LTC128B.U16 R15, desc[UR14][R6.64+0x10] ;  /* 0x0000100e060f7981 */ /* 0x000164000c1e1520 */
.L_x_38:
[----:B------:R-:W-:Y:S05]  /*45c0*/  BSYNC B0 ;  /* 0x0000000000007941 */ /* 0x000fea0003800000 */
.L_x_37:
[----:B------:R-:W3:Y:S01]  /*45d0*/  LDL.LU R18, [R1+0x18] ;  /* 0x0000180001127983 */ /* 0x000ee20000300800 */
[----:B--2--5:R-:W-:Y:S01]  /*45e0*/  IMAD.U32 R16, R15, 0x10000, RZ ;  /* 0x000100000f107824 */ /* 0x024fe200078e00ff */
[----:B------:R-:W-:Y:S01]  /*45f0*/  ISETP.GT.AND P2, PT, R0, 0x9, P1 ;  /* 0x000000090000780c */ /* 0x000fe20000f44270 */
[----:B------:R-:W-:Y:S02]  /*4600*/  BSSY B0, `(.L_x_39) ;  /* 0x0000007000007945 */ /* 0x000fe40003800000 */
[----:B------:R-:W-:-:S04]  /*4610*/  FMUL R16, R16, UR16 ;  /* 0x0000001010107c20 */ /* 0x000fc80008400000 */
[----:B---3--:R-:W-:-:S05]  /*4620*/  FFMA R16, R18, UR13, R16 ;  /* 0x0000000d12107c23 */ /* 0x008fca0008000010 */
[----:B------:R-:W-:-:S05]  /*4630*/  F2FP.BF16.F32.PACK_AB R16, RZ, R16 ;  /* 0x00000010ff10723e */ /* 0x000fca00000010ff */
[----:B------:R2:W-:Y:S01]  /*4640*/  @P3 STG.E.U16 desc[UR14][R4.64+0x10], R16 ;  /* 0x0000101004003986 */ /* 0x0005e2000c10150e */
[----:B------:R-:W-:Y:S05]  /*4650*/  @!P2 BRA `(.L_x_40) ;  /* 0x000000000004a947 */ /* 0x000fea0003800000 */
[----:B------:R3:W5:Y:S02]  /*4660*/  LDG.E.LTC128B.U16 R15, desc[UR14][R6.64+0x12] ;  /* 0x0000120e060f7981 */ /* 0x000764000c1e1520 */
.L_x_40:
[----:B------:R-:W-:Y:S05]  /*4670*/  BSYNC B0 ;  /* 0x0000000000007941 */ /* 0x000fea0003800000 */
.L_x_39:
[----:B------:R-:W4:Y:S01]  /*4680*/  LDL.LU R18, [R1+0x1c] ;  /* 0x00001c0001127983 */ /* 0x000f220000300800 */
[----:B--2--5:R-:W-:Y:S01]  /*4690*/  IMAD.U32 R16, R15, 0x10000, RZ ;  /* 0x000100000f107824 */ /* 0x024fe200078e00ff */
        /* <DEDUP_REMOVED lines=8> */
.L_x_42:
[----:B------:R-:W-:Y:S05]  /*4720*/  BSYNC B0 ;  /* 0x0000000000007941 */ /* 0x000fea0003800000 */
.L_x_41:
        /* <DEDUP_REMOVED lines=10> */
.L_x_44:
[----:B------:R-:W-:Y:S05]  /*47d0*/  BSYNC B0 ;  /* 0x0000000000007941 */ /* 0x000fea0003800000 */
.L_x_43:
[----:B------:R-:W4:Y:S01]  /*47e0*/  LDL.LU R18, [R1+0x24] ;  /* 0x0000240001127983 */ /* 0x000f220000300800 */
[----:B--2--5:R-:W-:Y:S01]  /*47f0*/  SHF.L.U32 R16, R15, 0x10, RZ ;  /* 0x000000100f107819 */ /* 0x024fe200000006ff */
[----:B------:R-:W-:Y:S01]  /*4800*/  BSSY B0, `(.L_x_45) ;  /* 0x0000008000007945 */ /* 0x000fe20003800000 */
[----:B------:R-:W-:-:S03]  /*4810*/  ISETP.GT.AND P3, PT, R0, 0x10, P1 ;  /* 0x000000100000780c */ /* 0x000fc60000f64270 */
[----:B------:R-:W-:-:S04]  /*4820*/  FMUL R16, R16, UR16 ;  /* 0x0000001010107c20 */ /* 0x000fc80008400000 */
[----:B----4-:R-:W-:-:S05]  /*4830*/  FFMA R16, R18, UR13, R16 ;  /* 0x0000000d12107c23 */ /* 0x010fca0008000010 */
[----:B------:R-:W-:-:S05]  /*4840*/  F2FP.BF16.F32.PACK_AB R16, RZ, R16 ;  /* 0x00000010ff10723e */ /* 0x000fca00000010ff */
[----:B------:R2:W-:Y:S01]  /*4850*/  @P2 STG.E.U16 desc[UR14][R2.64+0x22], R16 ;  /* 0x0000221002002986 */ /* 0x0005e2000c10150e */
[----:B------:R-:W-:Y:S05]  /*4860*/  @!P3 BRA `(.L_x_46) ;  /* 0x000000000004b947 */ /* 0x000fea0003800000 */
[----:B------:R4:W5:Y:S02]  /*4870*/  LDG.E.LTC128B.U16 R15, desc[UR14][R6.64+0x20] ;  /* 0x0000200e060f7981 */ /* 0x000964000c1e1520 */
.L_x_46:
[----:B------:R-:W-:Y:S05]  /*4880*/  BSYNC B0 ;  /* 0x0000000000007941 */ /* 0x000fea0003800000 */
.L_x_45:
        /* <DEDUP_REMOVED lines=10> */
.L_x_48:
[----:B------:R-:W-:Y:S05]  /*4930*/  BSYNC B0 ;  /* 0x0000000000007941 */ /* 0x000fea0003800000 */
.L_x_47:
        /* <DEDUP_REMOVED lines=10> */
.L_x_50:
[----:B------:R-:W-:Y:S05]  /*49e0*/  BSYNC B0 ;  /* 0x0000000000007941 */ /* 0x000fea0003800000 */
.L_x_49:
        /* <DEDUP_REMOVED lines=10> */
.L_x_52:
[----:B------:R-:W-:Y:S05]  /*4a90*/  BSYNC B0 ;  /* 0x0000000000007941 */ /* 0x000fea0003800000 */
.L_x_51:
        /* <DEDUP_REMOVED lines=10> */
.L_x_54:
[----:B------:R-:W-:Y:S05]  /*4b40*/  BSYNC B0 ;  /* 0x0000000000007941 */ /* 0x000fea0003800000 */
.L_x_53:
        /* <DEDUP_REMOVED lines=10> */
.L_x_56:
[----:B------:R-:W-:Y:S05]  /*4bf0*/  BSYNC B0 ;  /* 0x0000000000007941 */ /* 0x000fea0003800000 */
.L_x_55:
        /* <DEDUP_REMOVED lines=10> */
.L_x_58:
[----:B------:R-:W-:Y:S05]  /*4ca0*/  BSYNC B0 ;  /* 0x0000000000007941 */ /* 0x000fea0003800000 */
.L_x_57:
        /* <DEDUP_REMOVED lines=10> */
.L_x_60:
[----:B------:R-:W-:Y:S05]  /*4d50*/  BSYNC B0 ;  /* 0x0000000000007941 */ /* 0x000fea0003800000 */
.L_x_59:
        /* <DEDUP_REMOVED lines=10> */
.L_x_62:
[----:B------:R-:W-:Y:S05]  /*4e00*/  BSYNC B0 ;  /* 0x0000000000007941 */ /* 0x000fea0003800000 */
.L_x_61:
        /* <DEDUP_REMOVED lines=10> */
.L_x_64:
[----:B------:R-:W-:Y:S05]  /*4eb0*/  BSYNC B0 ;  /* 0x0000000000007941 */ /* 0x000fea0003800000 */
.L_x_63:
        /* <DEDUP_REMOVED lines=10> */
.L_x_66:
[----:B------:R-:W-:Y:S05]  /*4f60*/  BSYNC B0 ;  /* 0x0000000000007941 */ /* 0x000fea0003800000 */
.L_x_65:
        /* <DEDUP_REMOVED lines=10> */
.L_x_68:
[----:B------:R-:W-:Y:S05]  /*5010*/  BSYNC B0 ;  /* 0x0000000000007941 */ /* 0x000fea0003800000 */
.L_x_67:
        /* <DEDUP_REMOVED lines=10> */
.L_x_70:
[----:B------:R-:W-:Y:S05]  /*50c0*/  BSYNC B0 ;  /* 0x0000000000007941 */ /* 0x000fea0003800000 */
.L_x_69:
        /* <DEDUP_REMOVED lines=10> */
.L_x_72:
[----:B------:R-:W-:Y:S05]  /*5170*/  BSYNC B0 ;  /* 0x0000000000007941 */ /* 0x000fea0003800000 */
.L_x_71:
        /* <DEDUP_REMOVED lines=10> */
.L_x_74:
[----:B------:R-:W-:Y:S05]  /*5220*/  BSYNC B0 ;  /* 0x0000000000007941 */ /* 0x000fea0003800000 */
.L_x_73:
        /* <DEDUP_REMOVED lines=10> */
.L_x_76:
[----:B------:R-:W-:Y:S05]  /*52d0*/  BSYNC B0 ;  /* 0x0000000000007941 */ /* 0x000fea0003800000 */
.L_x_75:
        /* <DEDUP_REMOVED lines=10> */
.L_x_78:
[----:B------:R-:W-:Y:S05]  /*5380*/  BSYNC B0 ;  /* 0x0000000000007941 */ /* 0x000fea0003800000 */
.L_x_77:
        /* <DEDUP_REMOVED lines=10> */
.L_x_80:
[----:B------:R-:W-:Y:S05]  /*5430*/  BSYNC B0 ;  /* 0x0000000000007941 */ /* 0x000fea0003800000 */
.L_x_79:
        /* <DEDUP_REMOVED lines=10> */
.L_x_82:
[----:B------:R-:W-:Y:S05]  /*54e0*/  BSYNC B0 ;  /* 0x0000000000007941 */ /* 0x000fea0003800000 */
.L_x_81:
        /* <DEDUP_REMOVED lines=10> */
.L_x_84:
[----:B------:R-:W-:Y:S05]  /*5590*/  BSYNC B0 ;  /* 0x0000000000007941 */ /* 0x000fea0003800000 */
.L_x_83:
        /* <DEDUP_REMOVED lines=10> */
.L_x_86:
[----:B------:R-:W-:Y:S05]  /*5640*/  BSYNC B0 ;  /* 0x0000000000007941 */ /* 0x000fea0003800000 */
.L_x_85:
        /* <DEDUP_REMOVED lines=10> */
.L_x_88:
[----:B------:R-:W-:Y:S05]  /*56f0*/  BSYNC B0 ;  /* 0x0000000000007941 */ /* 0x000fea0003800000 */
.L_x_87:
        /* <DEDUP_REMOVED lines=10> */
.L_x_90:
[----:B------:R-:W-:Y:S05]  /*57a0*/  BSYNC B0 ;  /* 0x0000000000007941 */ /* 0x000fea0003800000 */
.L_x_89:
        /* <DEDUP_REMOVED lines=10> */
.L_x_92:
[----:B------:R-:W-:Y:S05]  /*5850*/  BSYNC B0 ;  /* 0x0000000000007941 */ /* 0x000fea0003800000 */
.L_x_91:
        /* <DEDUP_REMOVED lines=10> */
.L_x_94:
[----:B------:R-:W-:Y:S05]  /*5900*/  BSYNC B0 ;  /* 0x0000000000007941 */ /* 0x000fea0003800000 */
.L_x_93:
        /* <DEDUP_REMOVED lines=10> */
.L_x_96:
[----:B------:R-:W-:Y:S05]  /*59b0*/  BSYNC B0 ;  /* 0x0000000000007941 */ /* 0x000fea0003800000 */
.L_x_95:
        /* <DEDUP_REMOVED lines=10> */
.L_x_98:
[----:B------:R-:W-:Y:S05]  /*5a60*/  BSYNC B0 ;  /* 0x0000000000007941 */ /* 0x000fea0003800000 */
.L_x_97:
        /* <DEDUP_REMOVED lines=10> */
.L_x_100:
[----:B------:R-:W-:Y:S05]  /*5b10*/  BSYNC B0 ;  /* 0x0000000000007941 */ /* 0x000fea0003800000 */
.L_x_99:
        /* <DEDUP_REMOVED lines=10> */
.L_x_102:
[----:B------:R-:W-:Y:S05]  /*5bc0*/  BSYNC B0 ;  /* 0x0000000000007941 */ /* 0x000fea0003800000 */
.L_x_101:
        /* <DEDUP_REMOVED lines=10> */
.L_x_104:
[----:B------:R-:W-:Y:S05]  /*5c70*/  BSYNC B0 ;  /* 0x0000000000007941 */ /* 0x000fea0003800000 */
.L_x_103:
        /* <DEDUP_REMOVED lines=10> */
.L_x_106:
[----:B------:R-:W-:Y:S05]  /*5d20*/  BSYNC B0 ;  /* 0x0000000000007941 */ /* 0x000fea0003800000 */
.L_x_105:
        /* <DEDUP_REMOVED lines=10> */
.L_x_108:
[----:B------:R-:W-:Y:S05]  /*5dd0*/  BSYNC B0 ;  /* 0x0000000000007941 */ /* 0x000fea0003800000 */
.L_x_107:
        /* <DEDUP_REMOVED lines=10> */
.L_x_110:
[----:B------:R-:W-:Y:S05]  /*5e80*/  BSYNC B0 ;  /* 0x0000000000007941 */ /* 0x000fea0003800000 */
.L_x_109:
        /* <DEDUP_REMOVED lines=10> */
.L_x_112:
[----:B------:R-:W-:Y:S05]  /*5f30*/  BSYNC B0 ;  /* 0x0000000000007941 */ /* 0x000fea0003800000 */
.L_x_111:
        /* <DEDUP_REMOVED lines=10> */
.L_x_114:
[----:B------:R-:W-:Y:S05]  /*5fe0*/  BSYNC B0 ;  /* 0x0000000000007941 */ /* 0x000fea0003800000 */
.L_x_113:
        /* <DEDUP_REMOVED lines=10> */
.L_x_116:
[----:B------:R-:W-:Y:S05]  /*6090*/  BSYNC B0 ;  /* 0x0000000000007941 */ /* 0x000fea0003800000 */
.L_x_115:
        /* <DEDUP_REMOVED lines=10> */
.L_x_118:
[----:B------:R-:W-:Y:S05]  /*6140*/  BSYNC B0 ;  /* 0x0000000000007941 */ /* 0x000fea0003800000 */
.L_x_117:
        /* <DEDUP_REMOVED lines=10> */
.L_x_120:
[----:B------:R-:W-:Y:S05]  /*61f0*/  BSYNC B0 ;  /* 0x0000000000007941 */ /* 0x000fea0003800000 */
.L_x_119:
        /* <DEDUP_REMOVED lines=10> */
.L_x_122:
[----:B------:R-:W-:Y:S05]  /*62a0*/  BSYNC B0 ;  /* 0x0000000000007941 */ /* 0x000fea0003800000 */
.L_x_121:
        /* <DEDUP_REMOVED lines=10> */
.L_x_124:
[----:B------:R-:W-:Y:S05]  /*6350*/  BSYNC B0 ;  /* 0x0000000000007941 */ /* 0x000fea0003800000 */
.L_x_123:
        /* <DEDUP_REMOVED lines=10> */
.L_x_126:
[----:B------:R-:W-:Y:S05]  /*6400*/  BSYNC B0 ;  /* 0x0000000000007941 */ /* 0x000fea0003800000 */
.L_x_125:
        /* <DEDUP_REMOVED lines=10> */
.L_x_128:
[----:B------:R-:W-:Y:S05]  /*64b0*/  BSYNC B0 ;  /* 0x0000000000007941 */ /* 0x000fea0003800000 */
.L_x_127:
        /* <DEDUP_REMOVED lines=10> */
.L_x_130:
[----:B------:R-:W-:Y:S05]  /*6560*/  BSYNC B0 ;  /* 0x0000000000007941 */ /* 0x000fea0003800000 */
.L_x_129:
        /* <DEDUP_REMOVED lines=10> */
.L_x_132:
[----:B------:R-:W-:Y:S05]  /*6610*/  BSYNC B0 ;  /* 0x0000000000007941 */ /* 0x000fea0003800000 */
.L_x_131:
        /* <DEDUP_REMOVED lines=10> */
.L_x_134:
[----:B------:R-:W-:Y:S05]  /*66c0*/  BSYNC B0 ;  /* 0x0000000000007941 */ /* 0x000fea0003800000 */
.L_x_133:
        /* <DEDUP_REMOVED lines=10> */
.L_x_136:
[----:B------:R-:W-:Y:S05]  /*6770*/  BSYNC B0 ;  /* 0x0000000000007941 */ /* 0x000fea0003800000 */
.L_x_135:
        /* <DEDUP_REMOVED lines=10> */
.L_x_138:
[----:B------:R-:W-:Y:S05]  /*6820*/  BSYNC B0 ;  /* 0x0000000000007941 */ /* 0x000fea0003800000 */
.L_x_137:
        /* <DEDUP_REMOVED lines=10> */
.L_x_140:
[----:B------:R-:W-:Y:S05]  /*68d0*/  BSYNC B0 ;  /* 0x0000000000007941 */ /* 0x000fea0003800000 */
.L_x_139:
        /* <DEDUP_REMOVED lines=10> */
.L_x_142:
[----:B------:R-:W-:Y:S05]  /*6980*/  BSYNC B0 ;  /* 0x0000000000007941 */ /* 0x000fea0003800000 */
.L_x_141:
        /* <DEDUP_REMOVED lines=10> */
.L_x_144:
[----:B------:R-:W-:Y:S05]  /*6a30*/  BSYNC B0 ;  /* 0x0000000000007941 */ /* 0x000fea0003800000 */
.L_x_143:
        /* <DEDUP_REMOVED lines=10> */
.L_x_146:
[----:B------:R-:W-:Y:S05]  /*6ae0*/  BSYNC B0 ;  /* 0x0000000000007941 */ /* 0x000fea0003800000 */
.L_x_145:
        /* <DEDUP_REMOVED lines=10> */
.L_x_148:
[----:B------:R-:W-:Y:S05]  /*6b90*/  BSYNC B0 ;  /* 0x0000000000007941 */ /* 0x000fea0003800000 */
.L_x_147:
[----:B-1-34-:R-:W3:Y:S01]  /*6ba0*/  LDL.LU R9, [R1+0xf4] ;  /* 0x0000f40001097983 */ /* 0x01aee20000300800 */
[----:B-----5:R-:W-:Y:S01]  /*6bb0*/  IMAD.U32 R8, R15, 0x10000, RZ ;  /* 0x000100000f087824 */ /* 0x020fe200078e00ff */
        /* <DEDUP_REMOVED lines=8> */
.L_x_150:
[----:B------:R-:W-:Y:S05]  /*6c40*/  BSYNC B0 ;  /* 0x0000000000007941 */ /* 0x000fea0003800000 */
.L_x_149:
[----:B------:R-:W4:Y:S01]  /*6c50*/  LDL.LU R9, [R1+0xf8] ;  /* 0x0000f80001097983 */ /* 0x000f220000300800 */
[----:B-1---5:R-:W-:Y:S01]  /*6c60*/  IMAD.U32 R8, R15, 0x10000, RZ ;  /* 0x000100000f087824 */ /* 0x022fe200078e00ff */
[----:B------:R-:W-:Y:S01]  /*6c70*/  ISETP.GT.AND P1, PT, R0, 0x79, P1 ;  /* 0x000000790000780c */ /* 0x000fe20000f24270 */
[----:B------:R-:W-:Y:S01]  /*6c80*/  BSSY B0, `(.L_x_151) ;  /* 0x0000008000007945 */ /* 0x000fe20003800000 */
[----:B------:R-:W-:Y:S01]  /*6c90*/  IADD3 R18, P0, R12, 0x40, RZ ;  /* 0x000000400c127810 */ /* 0x000fe20007f1e0ff */
[----:B------:R-:W-:-:S04]  /*6ca0*/  FMUL R8, R8, UR16 ;  /* 0x0000001008087c20 */ /* 0x000fc80008400000 */
[----:B----4-:R-:W-:-:S05]  /*6cb0*/  FFMA R8, R9, UR13, R8 ;  /* 0x0000000d09087c23 */ /* 0x010fca0008000008 */
[----:B------:R-:W-:-:S05]  /*6cc0*/  F2FP.BF16.F32.PACK_AB R8, RZ, R8 ;  /* 0x00000008ff08723e */ /* 0x000fca00000010ff */
[----:B------:R1:W-:Y:S01]  /*6cd0*/  @P2 STG.E.U16 desc[UR14][R4.64+0xf0], R8 ;  /* 0x0000f00804002986 */ /* 0x0003e2000c10150e */
[----:B------:R-:W-:Y:S05]  /*6ce0*/  @!P1 BRA `(.L_x_152) ;  /* 0x0000000000049947 */ /* 0x000fea0003800000 */
[----:B------:R4:W5:Y:S02]  /*6cf0*/  LDG.E.LTC128B.U16 R15, desc[UR14][R6.64+0xf2] ;  /* 0x0000f20e060f7981 */ /* 0x000964000c1e1520 */
.L_x_152:
[----:B------:R-:W-:Y:S05]  /*6d00*/  BSYNC B0 ;  /* 0x0000000000007941 */ /* 0x000fea0003800000 */
.L_x_151:
[----:B-1----:R-:W2:Y:S01]  /*6d10*/  LDL.LU R8, [R1+0xfc] ;  /* 0x0000fc0001087983 */ /* 0x002ea20000300800 */
[----:B0--345:R-:W-:Y:S01]  /*6d20*/  SHF.L.U32 R6, R15, 0x10, RZ ;  /* 0x000000100f067819 */ /* 0x039fe200000006ff */
[----:B------:R-:W-:Y:S01]  /*6d30*/  IMAD.X R7, RZ, RZ, R13, P0 ;  /* 0x000000ffff077224 */ /* 0x000fe200000e060d */
[----:B------:R-:W-:-:S03]  /*6d40*/  ISETP.GT.AND P0, PT, R14, 0x40, PT ;  /* 0x000000400e00780c */ /* 0x000fc60003f04270 */
[----:B------:R-:W-:Y:S01]  /*6d50*/  FMUL R6, R6, UR16 ;  /* 0x0000001006067c20 */ /* 0x000fe20008400000 */
[----:B------:R-:W-:Y:S01]  /*6d60*/  IMAD R7, R7, UR20, RZ ;  /* 0x0000001407077c24 */ /* 0x000fe2000f8e02ff */
[----:B------:R-:W-:-:S03]  /*6d70*/  ISETP.GT.AND P3, PT, R0, RZ, P0 ;  /* 0x000000ff0000720c */ /* 0x000fc60000764270 */
[----:B------:R-:W-:Y:S02]  /*6d80*/  IMAD R19, R18, UR21, R7 ;  /* 0x0000001512137c24 */ /* 0x000fe4000f8e0207 */
[----:B--2---:R-:W-:Y:S01]  /*6d90*/  FFMA R6, R8, UR13, R6 ;  /* 0x0000000d08067c23 */ /* 0x004fe20008000006 */
[----:B------:R-:W-:-:S04]  /*6da0*/  IMAD.WIDE.U32 R8, R18, UR20, R10 ;  /* 0x0000001412087c25 */ /* 0x000fc8000f8e000a */
[----:B------:R-:W-:Y:S01]  /*6db0*/  F2FP.BF16.F32.PACK_AB R16, RZ, R6 ;  /* 0x00000006ff10723e */ /* 0x000fe200000010ff */
[----:B------:R-:W-:Y:S01]  /*6dc0*/  IMAD.IADD R7, R9, 0x1, R19 ;  /* 0x0000000109077824 */ /* 0x000fe200078e0213 */
[----:B------:R-:W-:-:S03]  /*6dd0*/  LEA R6, P2, R8, UR22, 0x1 ;  /* 0x0000001608067c11 */ /* 0x000fc6000f8408ff */
[----:B------:R0:W-:Y:S01]  /*6de0*/  @P1 STG.E.U16 desc[UR14][R4.64+0xf2], R16 ;  /* 0x0000f21004001986 */ /* 0x0001e2000c10150e */
[----:B------:R-:W-:-:S05]  /*6df0*/  LEA.HI.X R7, R8, UR23, R7, 0x1, P2 ;  /* 0x0000001708077c11 */ /* 0x000fca00090f0c07 */
[----:B------:R-:W2:Y:S01]  /*6e00*/  @P3 LDG.E.LTC128B.U16 R15, desc[UR14][R6.64] ;  /* 0x0000000e060f3981 */ /* 0x000ea2000c1e1520 */
[----:B------:R-:W-:Y:S01]  /*6e10*/  USHF.L.U32 UR6, UR18, 0x6, URZ ;  /* 0x0000000612067899 */ /* 0x000fe2000800063f */
[----:B------:R-:W-:Y:S01]  /*6e20*/  ISETP.GT.AND P2, PT, R0, 0x1, P0 ;  /* 0x000000010000780c */ /* 0x000fe20000744270 */
[----:B------:R-:W-:Y:S01]  /*6e30*/  USHF.L.U64.HI UR4, UR18, 0x6, UR19 ;  /* 0x0000000612047899 */ /* 0x000fe20008010213 */
[----:B------:R-:W-:Y:S01]  /*6e40*/  BSSY B0, `(.L_x_153) ;  /* 0x000000c000007945 */ /* 0x000fe20003800000 */
[----:B------:R-:W-:Y:S02]  /*6e50*/  USHF.L.U32 UR7, UR6, 0x1, URZ ;  /* 0x0000000106077899 */ /* 0x000fe4000800063f */
[----:B------:R-:W-:Y:S01]  /*6e60*/  USHF.L.U64.HI UR4, UR6, 0x1, UR4 ;  /* 0x0000000106047899 */ /* 0x000fe20008010204 */
[----:B--2---:R-:W-:-:S04]  /*6e70*/  IMAD.U32 R8, R15, 0x10000, RZ ;  /* 0x000100000f087824 */ /* 0x004fc800078e00ff */
[----:B------:R-:W-:Y:S01]  /*6e80*/  FMUL R9, R8, UR16 ;  /* 0x0000001008097c20 */ /* 0x000fe20008400000 */
[----:B------:R-:W-:-:S03]  /*6e90*/  IADD3 R8, P1, R2, UR7, RZ ;  /* 0x0000000702087c10 */ /* 0x000fc6000ff3e0ff */
[----:B------:R-:W-:-:S05]  /*6ea0*/  FFMA R9, R152, UR13, R9 ;  /* 0x0000000d98097c23 */ /* 0x000fca0008000009 */
[----:B0-----:R-:W-:Y:S02]  /*6eb0*/  F2FP.BF16.F32.PACK_AB R5, RZ, R9 ;  /* 0x00000009ff05723e */ /* 0x001fe400000010ff */
[----:B------:R-:W-:-:S05]  /*6ec0*/  IADD3.X R9, R3, UR4, RZ, P1, !PT ;  /* 0x0000000403097c10 */ /* 0x000fca0008ffe4ff */
[----:B------:R0:W-:Y:S01]  /*6ed0*/  @P3 STG.E.U16 desc[UR14][R8.64], R5 ;  /* 0x0000000508003986 */ /* 0x0001e2000c10150e */
[----:B------:R-:W-:Y:S05]  /*6ee0*/  @!P2 BRA `(.L_x_154) ;  /* 0x000000000004a947 */ /* 0x000fea0003800000 */
[----:B------:R1:W5:Y:S02]  /*6ef0*/  LDG.E.LTC128B.U16 R15, desc[UR14][R6.64+0x2] ;  /* 0x0000020e060f7981 */ /* 0x000364000c1e1520 */
.L_x_154:
[----:B------:R-:W-:Y:S05]  /*6f00*/  BSYNC B0 ;  /* 0x0000000000007941 */ /* 0x000fea0003800000 */
.L_x_153:
[----:B-----5:R-:W-:Y:S01]  /*6f10*/  IMAD.U32 R16, R15, 0x10000, RZ ;  /* 0x000100000f107824 */ /* 0x020fe200078e00ff */
[----:B------:R-:W-:Y:S01]  /*6f20*/  ISETP.GT.AND P1, PT, R14, 0x48, PT ;  /* 0x000000480e00780c */ /* 0x000fe20003f24270 */
[----:B0-----:R-:W-:Y:S01]  /*6f30*/  IMAD.WIDE.U32 R4, R18, R17, UR10 ;  /* 0x0000000a12047e25 */ /* 0x001fe2000f8e0011 */
[----:B------:R-:W-:Y:S03]  /*6f40*/  BSSY B0, `(.L_x_155) ;  /* 0x000000c000007945 */ /* 0x000fe60003800000 */
[----:B------:R-:W-:Y:S01]  /*6f50*/  FMUL R16, R16, UR16 ;  /* 0x0000001010107c20 */ /* 0x000fe20008400000 */
[----:B------:R-:W-:-:S03]  /*6f60*/  IADD3 R18, P3, R10, R4, RZ ;  /* 0x000000040a127210 */ /* 0x000fc60007f7e0ff */
[----:B------:R-:W-:Y:S01]  /*6f70*/  FFMA R16, R153, UR13, R16 ;  /* 0x0000000d99107c23 */ /* 0x000fe20008000010 */
[----:B------:R-:W-:-:S04]  /*6f80*/  IADD3.X R5, R11, R19, R5, P3, !PT ;  /* 0x000000130b057210 */ /* 0x000fc80001ffe405 */
[----:B------:R-:W-:Y:S02]  /*6f90*/  F2FP.BF16.F32.PACK_AB R16, RZ, R16 ;  /* 0x00000010ff10723e */ /* 0x000fe400000010ff */
[----:B------:R-:W-:Y:S02]  /*6fa0*/  ISETP.GT.AND P3, PT, R0, RZ, P1 ;  /* 0x000000ff0000720c */ /* 0x000fe40000f64270 */
[C---:B------:R-:W-:Y:S01]  /*6fb0*/  LEA R4, P4, R18.reuse, UR22, 0x1 ;  /* 0x0000001612047c11 */ /* 0x040fe2000f8808ff */
[----:B------:R0:W-:Y:S03]  /*6fc0*/  @P2 STG.E.U16 desc[UR14][R8.64+0x2], R16 ;  /* 0x0000021008002986 */ /* 0x0001e6000c10150e */
[----:B------:R-:W-:-:S07]  /*6fd0*/  LEA.HI.X R5, R18, UR23, R5, 0x1, P4 ;  /* 0x0000001712057c11 */ /* 0x000fce000a0f0c05 */
[----:B------:R-:W-:Y:S05]  /*6fe0*/  @!P3 BRA `(.L_x_156) ;  /* 0x000000000004b947 */ /* 0x000fea0003800000 */
[----:B------:R2:W5:Y:S02]  /*6ff0*/  LDG.E.LTC128B.U16 R15, desc[UR14][R4.64] ;  /* 0x0000000e040f7981 */ /* 0x000564000c1e1520 */
.L_x_156:
[----:B------:R-:W-:Y:S05]  /*7000*/  BSYNC B0 ;  /* 0x0000000000007941 */ /* 0x000fea0003800000 */
.L_x_155:
[----:B0----5:R-:W-:Y:S01]  /*7010*/  IMAD.U32 R16, R15, 0x10000, RZ ;  /* 0x000100000f107824 */ /* 0x021fe200078e00ff */
[----:B------:R-:W-:Y:S01]  /*7020*/  IADD3 R18, P4, R8, UR8, RZ ;  /* 0x0000000808127c10 */ /* 0x000fe2000ff9e0ff */
[----:B------:R-:W-:Y:S01]  /*7030*/  BSSY B0, `(.L_x_157) ;  /* 0x0000009000007945 */ /* 0x000fe20003800000 */
[----:B------:R-:W-:Y:S01]  /*7040*/  ISETP.GT.AND P2, PT, R0, 0x1, P1 ;  /* 0x000000010000780c */ /* 0x000fe20000f44270 */
[----:B------:R-:W-:-:S04]  /*7050*/  FMUL R19, R16, UR16 ;  /* 0x0000001010137c20 */ /* 0x000fc80008400000 */
[----:B------:R-:W-:-:S05]  /*7060*/  FFMA R19, R154, UR13, R19 ;  /* 0x0000000d9a137c23 */ /* 0x000fca0008000013 */
[----:B------:R-:W-:Y:S02]  /*7070*/  F2FP.BF16.F32.PACK_AB R16, RZ, R19 ;  /* 0x00000013ff10723e */ /* 0x000fe400000010ff */
[----:B------:R-:W-:-:S05]  /*7080*/  IADD3.X R19, R9, UR5, RZ, P4, !PT ;  /* 0x0000000509137c10 */ /* 0x000fca000a7fe4ff */
[----:B------:R0:W-:Y:S01]  /*7090*/  @P3 STG.E.U16 desc[UR14][R18.64], R16 ;  /* 0x0000001012003986 */ /* 0x0001e2000c10150e */
[----:B------:R-:W-:Y:S05]  /*70a0*/  @!P2 BRA `(.L_x_158) ;  /* 0x000000000004a947 */ /* 0x000fea0003800000 */
[----:B------:R3:W5:Y:S02]  /*70b0*/  LDG.E.LTC128B.U16 R15, desc[UR14][R4.64+0x2] ;  /* 0x0000020e040f7981 */ /* 0x000764000c1e1520 */
.L_x_158:
[----:B------:R-:W-:Y:S05]  /*70c0*/  BSYNC B0 ;  /* 0x0000000000007941 */ /* 0x000fea0003800000 */
.L_x_157:
[----:B0----5:R-:W-:Y:S01]  /*70d0*/  IMAD.U32 R16, R15, 0x10000, RZ ;  /* 0x000100000f107824 */ /* 0x021fe200078e00ff */
[----:B------:R-:W-:Y:S01]  /*70e0*/  ISETP.GT.AND P3, PT, R0, 0x8, P0 ;  /* 0x000000080000780c */ /* 0x000fe20000764270 */
[----:B------:R-:W-:Y:S02]  /*70f0*/  BSSY B0, `(.L_x_159) ;  /* 0x0000007000007945 */ /* 0x000fe40003800000 */
[----:B------:R-:W-:-:S04]  /*7100*/  FMUL R16, R16, UR16 ;  /* 0x0000001010107c20 */ /* 0x000fc80008400000 */
[----:B------:R-:W-:-:S05]  /*7110*/  FFMA R16, R155, UR13, R16 ;  /* 0x0000000d9b107c23 */ /* 0x000fca0008000010 */
[----:B------:R-:W-:-:S05]  /*7120*/  F2FP.BF16.F32.PACK_AB R16, RZ, R16 ;  /* 0x00000010ff10723e */ /* 0x000fca00000010ff */
[----:B------:R0:W-:Y:S01]  /*7130*/  @P2 STG.E.U16 desc[UR14][R18.64+0x2], R16 ;  /* 0x0000021012002986 */ /* 0x0001e2000c10150e */
[----:B------:R-:W-:Y:S05]  /*7140*/  @!P3 BRA `(.L_x_160) ;  /* 0x000000000004b947 */ /* 0x000fea0003800000 */
[----:B------:R4:W5:Y:S02]  /*7150*/  LDG.E.LTC128B.U16 R15, desc[UR14][R6.64+0x10] ;  /* 0x0000100e060f7981 */ /* 0x000964000c1e1520 */
.L_x_160:
[----:B------:R-:W-:Y:S05]  /*7160*/  BSYNC B0 ;  /* 0x0000000000007941 */ /* 0x000fea0003800000 */
.L_x_159:
        /* <DEDUP_REMOVED lines=9> */
.L_x_162:
[----:B------:R-:W-:Y:S05]  /*7200*/  BSYNC B0 ;  /* 0x0000000000007941 */ /* 0x000fea0003800000 */
.L_x_161:
[----:B-----5:R-:W-:Y:S01]  /*7210*/  IMAD.U32 R16, R15, 0x10000, RZ ;  /* 0x000100000f107824 */ /* 0x020fe200078e00ff */
        /* <DEDUP_REMOVED lines=8> */
.L_x_164:
[----:B------:R-:W-:Y:S05]  /*72a0*/  BSYNC B0 ;  /* 0x0000000000007941 */ /* 0x000fea0003800000 */
.L_x_163:
[----:B0----5:R-:W-:Y:S01]  /*72b0*/  IMAD.U32 R16, R15, 0x10000, RZ ;  /* 0x000100000f107824 */ /* 0x021fe200078e00ff */
[----:B------:R-:W-:Y:S01]  /*72c0*/  ISETP.GT.AND P2, PT, R0, 0x9, P1 ;  /* 0x000000090000780c */ /* 0x000fe20000f44270 */
[----:B------:R-:W-:Y:S01]  /*72d0*/  IMAD.U32 R21, RZ, RZ, UR8 ;  /* 0x00000008ff157e24 */ /* 0x000fe2000f8e00ff */
[----:B------:R-:W-:Y:S01]  /*72e0*/  BSSY B0, `(.L_x_165) ;  /* 0x000000a000007945 */ /* 0x000fe20003800000 */
[----:B------:R-:W-:Y:S01]  /*72f0*/  FMUL R19, R16, UR16 ;  /* 0x0000001010137c20 */ /* 0x000fe20008400000 */
[----:B------:R-:W-:Y:S02]  /*7300*/  IMAD.U32 R23, RZ, RZ, UR5 ;  /* 0x00000005ff177e24 */ /* 0x000fe4000f8e00ff */
[----:B------:R-:W-:Y:S01]  /*7310*/  IADD3 R18, P4, P5, R21, UR7, R2 ;  /* 0x0000000715127c10 */ /* 0x000fe2000fd9e002 */
[----:B------:R-:W-:-:S05]  /*7320*/  FFMA R19, R158, UR13, R19 ;  /* 0x0000000d9e137c23 */ /* 0x000fca0008000013 */
[----:B------:R-:W-:Y:S02]  /*7330*/  F2FP.BF16.F32.PACK_AB R16, RZ, R19 ;  /* 0x00000013ff10723e */ /* 0x000fe400000010ff */
[----:B------:R-:W-:-:S05]  /*7340*/  IADD3.X R19, R23, UR4, R3, P4, P5 ;  /* 0x0000000417137c10 */ /* 0x000fca000a7ea403 */
[----:B------:R0:W-:Y:S01]  /*7350*/  @P3 STG.E.U16 desc[UR14][R18.64+0x10], R16 ;  /* 0x0000101012003986 */ /* 0x0001e2000c10150e */
[----:B------:R-:W-:Y:S05]  /*7360*/  @!P2 BRA `(.L_x_166) ;  /* 0x000000000004a947 */ /* 0x000fea0003800000 */
[----:B------:R0:W5:Y:S02]  /*7370*/  LDG.E.LTC128B.U16 R15, desc[UR14][R4.64+0x12] ;  /* 0x0000120e040f7981 */ /* 0x000164000c1e1520 */
.L_x_166:
[----:B------:R-:W-:Y:S05]  /*7380*/  BSYNC B0 ;  /* 0x0000000000007941 */ /* 0x000fea0003800000 */
.L_x_165:
        /* <DEDUP_REMOVED lines=9> */
.L_x_168:
[----:B------:R-:W-:Y:S05]  /*7420*/  BSYNC B0 ;  /* 0x0000000000007941 */ /* 0x000fea0003800000 */
.L_x_167:
        /* <DEDUP_REMOVED lines=9> */
.L_x_170:
[----:B------:R-:W-:Y:S05]  /*74c0*/  BSYNC B0 ;  /* 0x0000000000007941 */ /* 0x000fea0003800000 */
.L_x_169:
        /* <DEDUP_REMOVED lines=9> */
.L_x_172:
[----:B------:R-:W-:Y:S05]  /*7560*/  BSYNC B0 ;  /* 0x0000000000007941 */ /* 0x000fea0003800000 */
.L_x_171:
        /* <DEDUP_REMOVED lines=9> */
.L_x_174:
[----:B------:R-:W-:Y:S05]  /*7600*/  BSYNC B0 ;  /* 0x0000000000007941 */ /* 0x000fea0003800000 */
.L_x_173:
        /* <DEDUP_REMOVED lines=9> */
.L_x_176:
[----:B------:R-:W-:Y:S05]  /*76a0*/  BSYNC B0 ;  /* 0x0000000000007941 */ /* 0x000fea0003800000 */
.L_x_175:
        /* <DEDUP_REMOVED lines=9> */
.L_x_178:
[----:B------:R-:W-:Y:S05]  /*7740*/  BSYNC B0 ;  /* 0x0000000000007941 */ /* 0x000fea0003800000 */
.L_x_177:
[----:B-----5:R-:W-:Y:S01]  /*7750*/  SHF.L.U32 R16, R15, 0x10, RZ ;  /* 0x000000100f107819 */ /* 0x020fe200000006ff */
[----:B------:R-:W-:Y:S01]  /*7760*/  BSSY B0, `(.L_x_179) ;  /* 0x0000008000007945 */ /* 0x000fe20003800000 */
[----:B------:R-:W-:-:S03]  /*7770*/  ISETP.GT.AND P3, PT, R0, 0x18, P1 ;  /* 0x000000180000780c */ /* 0x000fc60000f64270 */
[----:B------:R-:W-:-:S04]  /*7780*/  FMUL R16, R16, UR16 ;  /* 0x0000001010107c20 */ /* 0x000fc80008400000 */
[----:B------:R-:W-:-:S05]  /*7790*/  FFMA R16, R165, UR13, R16 ;  /* 0x0000000da5107c23 */ /* 0x000fca0008000010 */
[----:B------:R-:W-:-:S05]  /*77a0*/  F2FP.BF16.F32.PACK_AB R16, RZ, R16 ;  /* 0x00000010ff10723e */ /* 0x000fca00000010ff */
[----:B------:R0:W-:Y:S01]  /*77b0*/  @P2 STG.E.U16 desc[UR14][R8.64+0x32], R16 ;  /* 0x0000321008002986 */ /* 0x0001e2000c10150e */
[----:B------:R-:W-:Y:S05]  /*77c0*/  @!P3 BRA `(.L_x_180) ;  /* 0x000000000004b947 */ /* 0x000fea0003800000 */
[----:B------:R0:W5:Y:S02]  /*77d0*/  LDG.E.LTC128B.U16 R15, desc[UR14][R4.64+0x30] ;  /* 0x0000300e040f7981 */ /* 0x000164000c1e1520 */
.L_x_180:
[----:B------:R-:W-:Y:S05]  /*77e0*/  BSYNC B0 ;  /* 0x0000000000007941 */ /* 0x000fea0003800000 */
.L_x_179:
        /* <DEDUP_REMOVED lines=9> */
.L_x_182:
[----:B------:R-:W-:Y:S05]  /*7880*/  BSYNC B0 ;  /* 0x0000000000007941 */ /* 0x000fea0003800000 */
.L_x_181:
        /* <DEDUP_REMOVED lines=9> */
.L_x_184:
[----:B------:R-:W-:Y:S05]  /*7920*/  BSYNC B0 ;  /* 0x0000000000007941 */ /* 0x000fea0003800000 */
.L_x_183:
        /* <DEDUP_REMOVED lines=9> */
.L_x_186:
[----:B------:R-:W-:Y:S05]  /*79c0*/  BSYNC B0 ;  /* 0x0000000000007941 */ /* 0x000fea0003800000 */
.L_x_185:
        /* <DEDUP_REMOVED lines=9> */
.L_x_188:
[----:B------:R-:W-:Y:S05]  /*7a60*/  BSYNC B0 ;  /* 0x0000000000007941 */ /* 0x000fea0003800000 */
.L_x_187:
        /* <DEDUP_REMOVED lines=9> */
.L_x_190:
[----:B------:R-:W-:Y:S05]  /*7b00*/  BSYNC B0 ;  /* 0x0000000000007941 */ /* 0x000fea0003800000 */
.L_x_189:
        /* <DEDUP_REMOVED lines=9> */
.L_x_192:
[----:B------:R-:W-:Y:S05]  /*7ba0*/  BSYNC B0 ;  /* 0x0000000000007941 */ /* 0x000fea0003800000 */
.L_x_191:
        /* <DEDUP_REMOVED lines=9> */
.L_x_194:
[----:B------:R-:W-:Y:S05]  /*7c40*/  BSYNC B0 ;  /* 0x0000000000007941 */ /* 0x000fea0003800000 */
.L_x_193:
        /* <DEDUP_REMOVED lines=9> */
.L_x_196:
[----:B------:R-:W-:Y:S05]  /*7ce0*/  BSYNC B0 ;  /* 0x0000000000007941 */ /* 0x000fea0003800000 */
.L_x_195:
        /* <DEDUP_REMOVED lines=9> */
.L_x_198:
[----:B------:R-:W-:Y:S05]  /*7d80*/  BSYNC B0 ;  /* 0x0000000000007941 */ /* 0x000fea0003800000 */
.L_x_197:
        /* <DEDUP_REMOVED lines=9> */
.L_x_200:
[----:B------:R-:W-:Y:S05]  /*7e20*/  BSYNC B0 ;  /* 0x0000000000007941 */ /* 0x000fea0003800000 */
.L_x_199:
        /* <DEDUP_REMOVED lines=9> */
.L_x_202:
[----:B------:R-:W-:Y:S05]  /*7ec0*/  BSYNC B0 ;  /* 0x0000000000007941 */ /* 0x000fea0003800000 */
.L_x_201:
        /* <DEDUP_REMOVED lines=9> */
.L_x_204:
[----:B------:R-:W-:Y:S05]  /*7f60*/  BSYNC B0 ;  /* 0x0000000000007941 */ /* 0x000fea0003800000 */
.L_x_203:
        /* <DEDUP_REMOVED lines=9> */
.L_x_206:
[----:B------:R-:W-:Y:S05]  /*8000*/  BSYNC B0 ;  /* 0x0000000000007941 */ /* 0x000fea0003800000 */
.L_x_205:
        /* <DEDUP_REMOVED lines=9> */
.L_x_208:
[----:B------:R-:W-:Y:S05]  /*80a0*/  BSYNC B0 ;  /* 0x0000000000007941 */ /* 0x000fea0003800000 */
.L_x_207:
        /* <DEDUP_REMOVED lines=9> */
.L_x_210:
[----:B------:R-:W-:Y:S05]  /*8140*/  BSYNC B0 ;  /* 0x0000000000007941 */ /* 0x000fea0003800000 */
.L_x_209:
        /* <DEDUP_REMOVED lines=9> */
.L_x_212:
[----:B------:R-:W-:Y:S05]  /*81e0*/  BSYNC B0 ;  /* 0x0000000000007941 */ /* 0x000fea0003800000 */
.L_x_211:
        /* <DEDUP_REMOVED lines=9> */
.L_x_214:
[----:B------:R-:W-:Y:S05]  /*8280*/  BSYNC B0 ;  /* 0x0000000000007941 */ /* 0x000fea0003800000 */
.L_x_213:
        /* <DEDUP_REMOVED lines=9> */
.L_x_216:
[----:B------:R-:W-:Y:S05]  /*8320*/  BSYNC B0 ;  /* 0x0000000000007941 */ /* 0x000fea0003800000 */
.L_x_215:
        /* <DEDUP_REMOVED lines=9> */
.L_x_218:
[----:B------:R-:W-:Y:S05]  /*83c0*/  BSYNC B0 ;  /* 0x0000000000007941 */ /* 0x000fea0003800000 */
.L_x_217:
        /* <DEDUP_REMOVED lines=9> */
.L_x_220:
[----:B------:R-:W-:Y:S05]  /*8460*/  BSYNC B0 ;  /* 0x0000000000007941 */ /* 0x000fea0003800000 */
.L_x_219:
        /* <DEDUP_REMOVED lines=9> */
.L_x_222:
[----:B------:R-:W-:Y:S05]  /*8500*/  BSYNC B0 ;  /* 0x0000000000007941 */ /* 0x000fea0003800000 */
.L_x_221:
        /* <DEDUP_REMOVED lines=9> */
.L_x_224:
[----:B------:R-:W-:Y:S05]  /*85a0*/  BSYNC B0 ;  /* 0x0000000000007941 */ /* 0x000fea0003800000 */
.L_x_223:
        /* <DEDUP_REMOVED lines=9> */
.L_x_226:
[----:B------:R-:W-:Y:S05]  /*8640*/  BSYNC B0 ;  /* 0x0000000000007941 */ /* 0x000fea0003800000 */
.L_x_225:
        /* <DEDUP_REMOVED lines=9> */
.L_x_228:
[----:B------:R-:W-:Y:S05]  /*86e0*/  BSYNC B0 ;  /* 0x0000000000007941 */ /* 0x000fea0003800000 */
.L_x_227:
        /* <DEDUP_REMOVED lines=9> */
.L_x_230:
[----:B------:R-:W-:Y:S05]  /*8780*/  BSYNC B0 ;  /* 0x0000000000007941 */ /* 0x000fea0003800000 */
.L_x_229:
        /* <DEDUP_REMOVED lines=9> */
.L_x_232:
[----:B------:R-:W-:Y:S05]  /*8820*/  BSYNC B0 ;  /* 0x0000000000007941 */ /* 0x000fea0003800000 */
.L_x_231:
        /* <DEDUP_REMOVED lines=9> */
.L_x_234:
[----:B------:R-:W-:Y:S05]  /*88c0*/  BSYNC B0 ;  /* 0x0000000000007941 */ /* 0x000fea0003800000 */
.L_x_233:
        /* <DEDUP_REMOVED lines=9> */
.L_x_236:
[----:B------:R-:W-:Y:S05]  /*8960*/  BSYNC B0 ;  /* 0x0000000000007941 */ /* 0x000fea0003800000 */
.L_x_235:
        /* <DEDUP_REMOVED lines=9> */
.L_x_238:
[----:B------:R-:W-:Y:S05]  /*8a00*/  BSYNC B0 ;  /* 0x0000000000007941 */ /* 0x000fea0003800000 */
.L_x_237:
        /* <DEDUP_REMOVED lines=9> */
.L_x_240:
[----:B------:R-:W-:Y:S05]  /*8aa0*/  BSYNC B0 ;  /* 0x0000000000007941 */ /* 0x000fea0003800000 */
.L_x_239:
        /* <DEDUP_REMOVED lines=9> */
.L_x_242:
[----:B------:R-:W-:Y:S05]  /*8b40*/  BSYNC B0 ;  /* 0x0000000000007941 */ /* 0x000fea0003800000 */
.L_x_241:
        /* <DEDUP_REMOVED lines=9> */
.L_x_244:
[----:B------:R-:W-:Y:S05]  /*8be0*/  BSYNC B0 ;  /* 0x0000000000007941 */ /* 0x000fea0003800000 */
.L_x_243:
        /* <DEDUP_REMOVED lines=9> */
.L_x_246:
[----:B------:R-:W-:Y:S05]  /*8c80*/  BSYNC B0 ;  /* 0x0000000000007941 */ /* 0x000fea0003800000 */
.L_x_245:
        /* <DEDUP_REMOVED lines=9> */
.L_x_248:
[----:B------:R-:W-:Y:S05]  /*8d20*/  BSYNC B0 ;  /* 0x0000000000007941 */ /* 0x000fea0003800000 */
.L_x_247:
        /* <DEDUP_REMOVED lines=9> */
.L_x_250:
[----:B------:R-:W-:Y:S05]  /*8dc0*/  BSYNC B0 ;  /* 0x0000000000007941 */ /* 0x000fea0003800000 */
.L_x_249:
        /* <DEDUP_REMOVED lines=9> */
.L_x_252:
[----:B------:R-:W-:Y:S05]  /*8e60*/  BSYNC B0 ;  /* 0x0000000000007941 */ /* 0x000fea0003800000 */
.L_x_251:
        /* <DEDUP_REMOVED lines=9> */
.L_x_254:
[----:B------:R-:W-:Y:S05]  /*8f00*/  BSYNC B0 ;  /* 0x0000000000007941 */ /* 0x000fea0003800000 */
.L_x_253:
        /* <DEDUP_REMOVED lines=9> */
.L_x_256:
[----:B------:R-:W-:Y:S05]  /*8fa0*/  BSYNC B0 ;  /* 0x0000000000007941 */ /* 0x000fea0003800000 */
.L_x_255:
        /* <DEDUP_REMOVED lines=9> */
.L_x_258:
[----:B------:R-:W-:Y:S05]  /*9040*/  BSYNC B0 ;  /* 0x0000000000007941 */ /* 0x000fea0003800000 */
.L_x_257:
        /* <DEDUP_REMOVED lines=9> */
.L_x_260:
[----:B------:R-:W-:Y:S05]  /*90e0*/  BSYNC B0 ;  /* 0x0000000000007941 */ /* 0x000fea0003800000 */
.L_x_259:
        /* <DEDUP_REMOVED lines=9> */
.L_x_262:
[----:B------:R-:W-:Y:S05]  /*9180*/  BSYNC B0 ;  /* 0x0000000000007941 */ /* 0x000fea0003800000 */
.L_x_261:
        /* <DEDUP_REMOVED lines=9> */
.L_x_264:
[----:B------:R-:W-:Y:S05]  /*9220*/  BSYNC B0 ;  /* 0x0000000000007941 */ /* 0x000fea0003800000 */
.L_x_263:
        /* <DEDUP_REMOVED lines=9> */
.L_x_266:
[----:B------:R-:W-:Y:S05]  /*92c0*/  BSYNC B0 ;  /* 0x0000000000007941 */ /* 0x000fea0003800000 */
.L_x_265:
        /* <DEDUP_REMOVED lines=9> */
.L_x_268:
[----:B------:R-:W-:Y:S05]  /*9360*/  BSYNC B0 ;  /* 0x0000000000007941 */ /* 0x000fea0003800000 */
.L_x_267:
        /* <DEDUP_REMOVED lines=9> */
.L_x_270:
[----:B------:R-:W-:Y:S05]  /*9400*/  BSYNC B0 ;  /* 0x0000000000007941 */ /* 0x000fea0003800000 */
.L_x_269:
        /* <DEDUP_REMOVED lines=9> */
.L_x_272:
[----:B------:R-:W-:Y:S05]  /*94a0*/  BSYNC B0 ;  /* 0x0000000000007941 */ /* 0x000fea0003800000 */
.L_x_271:
        /* <DEDUP_REMOVED lines=9> */
.L_x_274:
[----:B------:R-:W-:Y:S05]  /*9540*/  BSYNC B0 ;  /* 0x0000000000007941 */ /* 0x000fea0003800000 */
.L_x_273:
[----:B01--45:R-:W-:Y:S01]  /*9550*/  IMAD.U32 R6, R15, 0x10000, RZ ;  /* 0x000100000f067824 */ /* 0x033fe200078e00ff */
        /* <DEDUP_REMOVED lines=8> */
.L_x_276:
[----:B------:R-:W-:Y:S05]  /*95e0*/  BSYNC B0 ;  /* 0x0000000000007941 */ /* 0x000fea0003800000 */
.L_x_275:
[----:B0----5:R-:W-:Y:S01]  /*95f0*/  IMAD.U32 R6, R15, 0x10000, RZ ;  /* 0x000100000f067824 */ /* 0x021fe200078e00ff */
[----:B------:R-:W-:Y:S01]  /*9600*/  ISETP.GT.AND P1, PT, R0, 0x79, P1 ;  /* 0x000000790000780c */ /* 0x000fe20000f24270 */
[----:B------:R-:W-:Y:S01]  /*9610*/  BSSY B0, `(.L_x_277) ;  /* 0x000000b000007945 */ /* 0x000fe20003800000 */
[----:B------:R-:W-:Y:S01]  /*9620*/  IADD3 R20, P0, R12, 0x80, RZ ;  /* 0x000000800c147810 */ /* 0x000fe20007f1e0ff */
[----:B------:R-:W-:Y:S01]  /*9630*/  FMUL R7, R6, UR16 ;  /* 0x0000001006077c20 */ /* 0x000fe20008400000 */
[----:B------:R-:W-:-:S03]  /*9640*/  @P2 IMAD.MOV.U32 R6, RZ, RZ, R18 ;  /* 0x000000ffff062224 */ /* 0x000fc600078e0012 */
[----:B------:R-:W-:-:S05]  /*9650*/  FFMA R7, R214, UR13, R7 ;  /* 0x0000000dd6077c23 */ /* 0x000fca0008000007 */
[----:B------:R-:W-:-:S04]  /*9660*/  F2FP.BF16.F32.PACK_AB R7, RZ, R7 ;  /* 0x00000007ff07723e */ /* 0x000fc800000010ff */
[----:B------:R-:W-:Y:S01]  /*9670*/  PRMT R8, R7, 0x7610, R8 ;  /* 0x0000761007087816 */ /* 0x000fe20000000008 */
[----:B------:R-:W-:-:S05]  /*9680*/  @P2 IMAD.MOV.U32 R7, RZ, RZ, R19 ;  /* 0x000000ffff072224 */ /* 0x000fca00078e0013 */
[----:B------:R0:W-:Y:S01]  /*9690*/  @P2 STG.E.U16 desc[UR14][R6.64+0xf0], R8 ;  /* 0x0000f00806002986 */ /* 0x0001e2000c10150e */
[----:B------:R-:W-:Y:S05]  /*96a0*/  @!P1 BRA `(.L_x_278) ;  /* 0x0000000000049947 */ /* 0x000fea0003800000 */
[----:B------:R4:W5:Y:S02]  /*96b0*/  LDG.E.LTC128B.U16 R15, desc[UR14][R4.64+0xf2] ;  /* 0x0000f20e040f7981 */ /* 0x000964000c1e1520 */
.L_x_278:
[----:B------:R-:W-:Y:S05]  /*96c0*/  BSYNC B0 ;  /* 0x0000000000007941 */ /* 0x000fea0003800000 */
.L_x_277:
[----:B-12345:R-:W-:Y:S02]  /*96d0*/  IMAD.U32 R4, R15, 0x10000, RZ ;  /* 0x000100000f047824 */ /* 0x03efe400078e00ff */
[----:B------:R-:W-:Y:S01]  /*96e0*/  IMAD.X R5, RZ, RZ, R13, P0 ;  /* 0x000000ffff057224 */ /* 0x000fe200000e060d */
[----:B------:R-:W-:Y:S01]  /*96f0*/  ISETP.GT.AND P0, PT, R14, 0x80, PT ;  /* 0x000000800e00780c */ /* 0x000fe20003f04270 */
[----:B------:R-:W-:Y:S01]  /*9700*/  FMUL R4, R4, UR16 ;  /* 0x0000001004047c20 */ /* 0x000fe20008400000 */
[----:B0-----:R-:W-:Y:S02]  /*9710*/  IMAD.WIDE.U32 R6, R20, UR20, R10 ;  /* 0x0000001414067c25 */ /* 0x001fe4000f8e000a */
[----:B------:R-:W-:Y:S02]  /*9720*/  ISETP.GT.AND P3, PT, R0, RZ, P0 ;  /* 0x000000ff0000720c */ /* 0x000fe40000764270 */
[----:B------:R-:W-:Y:S01]  /*9730*/  FFMA R4, R215, UR13, R4 ;  /* 0x0000000dd7047c23 */ /* 0x000fe20008000004 */
[----:B------:R-:W-:-:S04]  /*9740*/  IMAD R5, R5, UR20, RZ ;  /* 0x0000001405057c24 */ /* 0x000fc8000f8e02ff */
[----:B------:R-:W-:Y:S01]  /*9750*/  IMAD R21, R20, UR21, R5 ;  /* 0x0000001514157c24 */ /* 0x000fe2000f8e0205 */
[----:B------:R-:W-:Y:S02]  /*9760*/  F2FP.BF16.F32.PACK_AB R8, RZ, R4 ;  /* 0x00000004ff08723e */ /* 0x000fe400000010ff */
[----:B------:R-:W-:Y:S02]  /*9770*/  LEA R4, P2, R6, UR22, 0x1 ;  /* 0x0000001606047c11 */ /* 0x000fe4000f8408ff */
[----:B------:R-:W-:Y:S02]  /*9780*/  IADD3 R5, R7, R21, RZ ;  /* 0x0000001507057210 */ /* 0x000fe40007ffe0ff */
[----:B------:R-:W-:Y:S02]  /*9790*/  PRMT R9, R8, 0x7610, R9 ;  /* 0x0000761008097816 */ /* 0x000fe40000000009 */
[----:B------:R-:W-:-:S03]  /*97a0*/  LEA.HI.X R5, R6, UR23, R5, 0x1, P2 ;  /* 0x0000001706057c11 */ /* 0x000fc600090f0c05 */
[----:B------:R0:W-:Y:S04]  /*97b0*/  @P1 STG.E.U16 desc[UR14][R18.64+0xf2], R9 ;  /* 0x0000f20912001986 */ /* 0x0001e8000c10150e */
[----:B------:R-:W2:Y:S01]  /*97c0*/  @P3 LDG.E.LTC128B.U16 R15, desc[UR14][R4.64] ;  /* 0x0000000e040f3981 */ /* 0x000ea2000c1e1520 */
[----:B------:R-:W-:Y:S01]  /*97d0*/  USHF.L.U32 UR4, UR18, 0x8, URZ ;  /* 0x0000000812047899 */ /* 0x000fe2000800063f */
[----:B------:R-:W-:Y:S01]  /*97e0*/  ISETP.GT.AND P2, PT, R0, 0x1, P0 ;  /* 0x000000010000780c */ /* 0x000fe20000744270 */
[----:B------:R-:W-:Y:S01]  /*97f0*/  USHF.L.U64.HI UR6, UR18, 0x8, UR19 ;  /* 0x0000000812067899 */ /* 0x000fe20008010213 */
[----:B------:R-:W-:Y:S03]  /*9800*/  BSSY B0, `(.L_x_279) ;  /* 0x000000a000007945 */ /* 0x000fe60003800000 */
[----:B------:R-:W-:-:S04]  /*9810*/  IADD3 R8, P1, R2, UR4, RZ ;  /* 0x0000000402087c10 */ /* 0x000fc8000ff3e0ff */
[----:B0-----:R-:W-:Y:S01]  /*9820*/  IADD3.X R9, R3, UR6, RZ, P1, !PT ;  /* 0x0000000603097c10 */ /* 0x001fe20008ffe4ff */
[----:B--2---:R-:W-:-:S04]  /*9830*/  IMAD.U32 R6, R15, 0x10000, RZ ;  /* 0x000100000f067824 */ /* 0x004fc800078e00ff */
[----:B------:R-:W-:-:S04]  /*9840*/  FMUL R7, R6, UR16 ;  /* 0x0000001006077c20 */ /* 0x000fc80008400000 */
[----:B------:R-:W-:-:S05]  /*9850*/  FFMA R7, R88, UR13, R7 ;  /* 0x0000000d58077c23 */ /* 0x000fca0008000007 */
[----:B------:R-:W-:-:S05]  /*9860*/  F2FP.BF16.F32.PACK_AB R7, RZ, R7 ;  /* 0x00000007ff07723e */ /* 0x000fca00000010ff */
[----:B------:R0:W-:Y:S01]  /*9870*/  @P3 STG.E.U16 desc[UR14][R8.64], R7 ;  /* 0x0000000708003986 */ /* 0x0001e2000c10150e */
[----:B------:R-:W-:Y:S05]  /*9880*/  @!P2 BRA `(.L_x_280) ;  /* 0x000000000004a947 */ /* 0x000fea0003800000 */
[----:B------:R1:W5:Y:S02]  /*9890*/  LDG.E.LTC128B.U16 R15, desc[UR14][R4.64+0x2] ;  /* 0x0000020e040f7981 */ /* 0x000364000c1e1520 */
.L_x_280:
[----:B------:R-:W-:Y:S05]  /*98a0*/  BSYNC B0 ;  /* 0x0000000000007941 */ /* 0x000fea0003800000 */
.L_x_279:
        /* <DEDUP_REMOVED lines=15> */
.L_x_282:
[----:B------:R-:W-:Y:S05]  /*99a0*/  BSYNC B0 ;  /* 0x0000000000007941 */ /* 0x000fea0003800000 */
.L_x_281:
        /* <DEDUP_REMOVED lines=11> */
.L_x_284:
[----:B------:R-:W-:Y:S05]  /*9a60*/  BSYNC B0 ;  /* 0x0000000000007941 */ /* 0x000fea0003800000 */
.L_x_283:
        /* <DEDUP_REMOVED lines=9> */
.L_x_286:
[----:B------:R-:W-:Y:S05]  /*9b00*/  BSYNC B0 ;  /* 0x0000000000007941 */ /* 0x000fea0003800000 */
.L_x_285:
        /* <DEDUP_REMOVED lines=9> */
.L_x_288:
[----:B------:R-:W-:Y:S05]  /*9ba0*/  BSYNC B0 ;  /* 0x0000000000007941 */ /* 0x000fea0003800000 */
.L_x_287:
        /* <DEDUP_REMOVED lines=9> */
.L_x_290:
[----:B------:R-:W-:Y:S05]  /*9c40*/  BSYNC B0 ;  /* 0x0000000000007941 */ /* 0x000fea0003800000 */
.L_x_289:
        /* <DEDUP_REMOVED lines=13> */
.L_x_292:
[----:B------:R-:W-:Y:S05]  /*9d20*/  BSYNC B0 ;  /* 0x0000000000007941 */ /* 0x000fea0003800000 */
.L_x_291:
        /* <DEDUP_REMOVED lines=9> */
.L_x_294:
[----:B------:R-:W-:Y:S05]  /*9dc0*/  BSYNC B0 ;  /* 0x0000000000007941 */ /* 0x000fea0003800000 */
.L_x_293:
        /* <DEDUP_REMOVED lines=9> */
.L_x_296:
[----:B------:R-:W-:Y:S05]  /*9e60*/  BSYNC B0 ;  /* 0x0000000000007941 */ /* 0x000fea0003800000 */
.L_x_295:
        /* <DEDUP_REMOVED lines=9> */
.L_x_298:
[----:B------:R-:W-:Y:S05]  /*9f00*/  BSYNC B0 ;  /* 0x0000000000007941 */ /* 0x000fea0003800000 */
.L_x_297:
        /* <DEDUP_REMOVED lines=9> */
.L_x_300:
[----:B------:R-:W-:Y:S05]  /*9fa0*/  BSYNC B0 ;  /* 0x0000000000007941 */ /* 0x000fea0003800000 */
.L_x_299:
        /* <DEDUP_REMOVED lines=9> */
.L_x_302:
[----:B------:R-:W-:Y:S05]  /*a040*/  BSYNC B0 ;  /* 0x0000000000007941 */ /* 0x000fea0003800000 */
.L_x_301:
        /* <DEDUP_REMOVED lines=9> */
.L_x_304:
[----:B------:R-:W-:Y:S05]  /*a0e0*/  BSYNC B0 ;  /* 0x0000000000007941 */ /* 0x000fea0003800000 */
.L_x_303:
        /* <DEDUP_REMOVED lines=9> */
.L_x_306:
[----:B------:R-:W-:Y:S05]  /*a180*/  BSYNC B0 ;  /* 0x0000000000007941 */ /* 0x000fea0003800000 */
.L_x_305:
        /* <DEDUP_REMOVED lines=9> */
.L_x_308:
[----:B------:R-:W-:Y:S05]  /*a220*/  BSYNC B0 ;  /* 0x0000000000007941 */ /* 0x000fea0003800000 */
.L_x_307:
        /* <DEDUP_REMOVED lines=9> */
.L_x_310:
[----:B------:R-:W-:Y:S05]  /*a2c0*/  BSYNC B0 ;  /* 0x0000000000007941 */ /* 0x000fea0003800000 */
.L_x_309:
        /* <DEDUP_REMOVED lines=9> */
.L_x_312:
[----:B------:R-:W-:Y:S05]  /*a360*/  BSYNC B0 ;  /* 0x0000000000007941 */ /* 0x000fea0003800000 */
.L_x_311:
        /* <DEDUP_REMOVED lines=9> */
.L_x_314:
[----:B------:R-:W-:Y:S05]  /*a400*/  BSYNC B0 ;  /* 0x0000000000007941 */ /* 0x000fea0003800000 */
.L_x_313:
        /* <DEDUP_REMOVED lines=9> */
.L_x_316:
[----:B------:R-:W-:Y:S05]  /*a4a0*/  BSYNC B0 ;  /* 0x0000000000007941 */ /* 0x000fea0003800000 */
.L_x_315:
        /* <DEDUP_REMOVED lines=9> */
.L_x_318:
[----:B------:R-:W-:Y:S05]  /*a540*/  BSYNC B0 ;  /* 0x0000000000007941 */ /* 0x000fea0003800000 */
.L_x_317:
        /* <DEDUP_REMOVED lines=9> */
.L_x_320:
[----:B------:R-:W-:Y:S05]  /*a5e0*/  BSYNC B0 ;  /* 0x0000000000007941 */ /* 0x000fea0003800000 */
.L_x_319:
        /* <DEDUP_REMOVED lines=9> */
.L_x_322:
[----:B------:R-:W-:Y:S05]  /*a680*/  BSYNC B0 ;  /* 0x0000000000007941 */ /* 0x000fea0003800000 */
.L_x_321:
        /* <DEDUP_REMOVED lines=9> */
.L_x_324:
[----:B------:R-:W-:Y:S05]  /*a720*/  BSYNC B0 ;  /* 0x0000000000007941 */ /* 0x000fea0003800000 */
.L_x_323:
        /* <DEDUP_REMOVED lines=9> */
.L_x_326:
[----:B------:R-:W-:Y:S05]  /*a7c0*/  BSYNC B0 ;  /* 0x0000000000007941 */ /* 0x000fea0003800000 */
.L_x_325:
        /* <DEDUP_REMOVED lines=9> */
.L_x_328:
[----:B------:R-:W-:Y:S05]  /*a860*/  BSYNC B0 ;  /* 0x0000000000007941 */ /* 0x000fea0003800000 */
.L_x_327:
        /* <DEDUP_REMOVED lines=9> */
.L_x_330:
[----:B------:R-:W-:Y:S05]  /*a900*/  BSYNC B0 ;  /* 0x0000000000007941 */ /* 0x000fea0003800000 */
.L_x_329:
        /* <DEDUP_REMOVED lines=9> */
.L_x_332:
[----:B------:R-:W-:Y:S05]  /*a9a0*/  BSYNC B0 ;  /* 0x0000000000007941 */ /* 0x000fea0003800000 */
.L_x_331:
        /* <DEDUP_REMOVED lines=9> */
.L_x_334:
[----:B------:R-:W-:Y:S05]  /*aa40*/  BSYNC B0 ;  /* 0x0000000000007941 */ /* 0x000fea0003800000 */
.L_x_333:
        /* <DEDUP_REMOVED lines=9> */
.L_x_336:
[----:B------:R-:W-:Y:S05]  /*aae0*/  BSYNC B0 ;  /* 0x0000000000007941 */ /* 0x000fea0003800000 */
.L_x_335:
        /* <DEDUP_REMOVED lines=9> */
.L_x_338:
[----:B------:R-:W-:Y:S05]  /*ab80*/  BSYNC B0 ;  /* 0x0000000000007941 */ /* 0x000fea0003800000 */
.L_x_337:
        /* <DEDUP_REMOVED lines=9> */
.L_x_340:
[----:B------:R-:W-:Y:S05]  /*ac20*/  BSYNC B0 ;  /* 0x0000000000007941 */ /* 0x000fea0003800000 */
.L_x_339:
        /* <DEDUP_REMOVED lines=9> */
.L_x_342:
[----:B------:R-:W-:Y:S05]  /*acc0*/  BSYNC B0 ;  /* 0x0000000000007941 */ /* 0x000fea0003800000 */
.L_x_341:
        /* <DEDUP_REMOVED lines=9> */
.L_x_344:
[----:B------:R-:W-:Y:S05]  /*ad60*/  BSYNC B0 ;  /* 0x0000000000007941 */ /* 0x000fea0003800000 */
.L_x_343:
        /* <DEDUP_REMOVED lines=9> */
.L_x_346:
[----:B------:R-:W-:Y:S05]  /*ae00*/  BSYNC B0 ;  /* 0x0000000000007941 */ /* 0x000fea0003800000 */
.L_x_345:
        /* <DEDUP_REMOVED lines=9> */
.L_x_348:
[----:B------:R-:W-:Y:S05]  /*aea0*/  BSYNC B0 ;  /* 0x0000000000007941 */ /* 0x000fea0003800000 */
.L_x_347:
        /* <DEDUP_REMOVED lines=9> */
.L_x_350:
[----:B------:R-:W-:Y:S05]  /*af40*/  BSYNC B0 ;  /* 0x0000000000007941 */ /* 0x000fea0003800000 */
.L_x_349:
        /* <DEDUP_REMOVED lines=9> */
.L_x_352:
[----:B------:R-:W-:Y:S05]  /*afe0*/  BSYNC B0 ;  /* 0x0000000000007941 */ /* 0x000fea0003800000 */
.L_x_351:
        /* <DEDUP_REMOVED lines=9> */
.L_x_354:
[----:B------:R-:W-:Y:S05]  /*b080*/  BSYNC B0 ;  /* 0x0000000000007941 */ /* 0x000fea0003800000 */
.L_x_353:
        /* <DEDUP_REMOVED lines=9> */
.L_x_356:
[----:B------:R-:W-:Y:S05]  /*b120*/  BSYNC B0 ;  /* 0x0000000000007941 */ /* 0x000fea0003800000 */
.L_x_355:
        /* <DEDUP_REMOVED lines=9> */
.L_x_358:
[----:B------:R-:W-:Y:S05]  /*b1c0*/  BSYNC B0 ;  /* 0x0000000000007941 */ /* 0x000fea0003800000 */
.L_x_357:
        /* <DEDUP_REMOVED lines=9> */
.L_x_360:
[----:B------:R-:W-:Y:S05]  /*b260*/  BSYNC B0 ;  /* 0x0000000000007941 */ /* 0x000fea0003800000 */
.L_x_359:
        /* <DEDUP_REMOVED lines=9> */
.L_x_362:
[----:B------:R-:W-:Y:S05]  /*b300*/  BSYNC B0 ;  /* 0x0000000000007941 */ /* 0x000fea0003800000 */
.L_x_361:
        /* <DEDUP_REMOVED lines=9> */
.L_x_364:
[----:B------:R-:W-:Y:S05]  /*b3a0*/  BSYNC B0 ;  /* 0x0000000000007941 */ /* 0x000fea0003800000 */
.L_x_363:
        /* <DEDUP_REMOVED lines=9> */
.L_x_366:
[----:B------:R-:W-:Y:S05]  /*b440*/  BSYNC B0 ;  /* 0x0000000000007941 */ /* 0x000fea0003800000 */
.L_x_365:
        /* <DEDUP_REMOVED lines=9> */
.L_x_368:
[----:B------:R-:W-:Y:S05]  /*b4e0*/  BSYNC B0 ;  /* 0x0000000000007941 */ /* 0x000fea0003800000 */
.L_x_367:
        /* <DEDUP_REMOVED lines=9> */
.L_x_370:
[----:B------:R-:W-:Y:S05]  /*b580*/  BSYNC B0 ;  /* 0x0000000000007941 */ /* 0x000fea0003800000 */
.L_x_369:
        /* <DEDUP_REMOVED lines=9> */
.L_x_372:
[----:B------:R-:W-:Y:S05]  /*b620*/  BSYNC B0 ;  /* 0x0000000000007941 */ /* 0x000fea0003800000 */
.L_x_371:
        /* <DEDUP_REMOVED lines=9> */
.L_x_374:
[----:B------:R-:W-:Y:S05]  /*b6c0*/  BSYNC B0 ;  /* 0x0000000000007941 */ /* 0x000fea0003800000 */
.L_x_373:
        /* <DEDUP_REMOVED lines=9> */
.L_x_376:
[----:B------:R-:W-:Y:S05]  /*b760*/  BSYNC B0 ;  /* 0x0000000000007941 */ /* 0x000fea0003800000 */
.L_x_375:
        /* <DEDUP_REMOVED lines=9> */
.L_x_378:
[----:B------:R-:W-:Y:S05]  /*b800*/  BSYNC B0 ;  /* 0x0000000000007941 */ /* 0x000fea0003800000 */
.L_x_377:
[----:B0----5:R-:W-:Y:S01]  /*b810*/  SHF.L.U32 R16, R15, 0x10, RZ ;  /* 0x000000100f107819 */ /* 0x021fe200000006ff */
        /* <DEDUP_REMOVED lines=8> */
.L_x_380:
[----:B------:R-:W-:Y:S05]  /*b8a0*/  BSYNC B0 ;  /* 0x0000000000007941 */ /* 0x000fea0003800000 */
.L_x_379:
        /* <DEDUP_REMOVED lines=9> */
.L_x_382:
[----:B------:R-:W-:Y:S05]  /*b940*/  BSYNC B0 ;  /* 0x0000000000007941 */ /* 0x000fea0003800000 */
.L_x_381:
        /* <DEDUP_REMOVED lines=9> */
.L_x_384:
[----:B------:R-:W-:Y:S05]  /*b9e0*/  BSYNC B0 ;  /* 0x0000000000007941 */ /* 0x000fea0003800000 */
.L_x_383:
        /* <DEDUP_REMOVED lines=9> */
.L_x_386:
[----:B------:R-:W-:Y:S05]  /*ba80*/  BSYNC B0 ;  /* 0x0000000000007941 */ /* 0x000fea0003800000 */
.L_x_385:
        /* <DEDUP_REMOVED lines=9> */
.L_x_388:
[----:B------:R-:W-:Y:S05]  /*bb20*/  BSYNC B0 ;  /* 0x0000000000007941 */ /* 0x000fea0003800000 */
.L_x_387:
        /* <DEDUP_REMOVED lines=9> */
.L_x_390:
[----:B------:R-:W-:Y:S05]  /*bbc0*/  BSYNC B0 ;  /* 0x0000000000007941 */ /* 0x000fea0003800000 */
.L_x_389:
        /* <DEDUP_REMOVED lines=9> */
.L_x_392:
[----:B------:R-:W-:Y:S05]  /*bc60*/  BSYNC B0 ;  /* 0x0000000000007941 */ /* 0x000fea0003800000 */
.L_x_391:
        /* <DEDUP_REMOVED lines=9> */
.L_x_394:
[----:B------:R-:W-:Y:S05]  /*bd00*/  BSYNC B0 ;  /* 0x0000000000007941 */ /* 0x000fea0003800000 */
.L_x_393:
        /* <DEDUP_REMOVED lines=9> */
.L_x_396:
[----:B------:R-:W-:Y:S05]  /*bda0*/  BSYNC B0 ;  /* 0x0000000000007941 */ /* 0x000fea0003800000 */
.L_x_395:
        /* <DEDUP_REMOVED lines=9> */
.L_x_398:
[----:B------:R-:W-:Y:S05]  /*be40*/  BSYNC B0 ;  /* 0x0000000000007941 */ /* 0x000fea0003800000 */
.L_x_397:
        /* <DEDUP_REMOVED lines=9> */
.L_x_400:
[----:B------:R-:W-:Y:S05]  /*bee0*/  BSYNC B0 ;  /* 0x0000000000007941 */ /* 0x000fea0003800000 */
.L_x_399:
        /* <DEDUP_REMOVED lines=9> */
.L_x_402:
[----:B------:R-:W-:Y:S05]  /*bf80*/  BSYNC B0 ;  /* 0x0000000000007941 */ /* 0x000fea0003800000 */
.L_x_401:
        /* <DEDUP_REMOVED lines=13> */
.L_x_404:
[----:B------:R-:W-:Y:S05]  /*c060*/  BSYNC B0 ;  /* 0x0000000000007941 */ /* 0x000fea0003800000 */
.L_x_403:
[----:B0----5:R-:W-:Y:S02]  /*c070*/  IMAD.U32 R4, R15, 0x10000, RZ ;  /* 0x000100000f047824 */ /* 0x021fe400078e00ff */
[----:B------:R-:W-:Y:S01]  /*c080*/  IMAD.X R12, RZ, RZ, R13, P0 ;  /* 0x000000ffff0c7224 */ /* 0x000fe200000e060d */
[----:B------:R-:W-:Y:S01]  /*c090*/  ISETP.GT.AND P0, PT, R14, 0xc0, PT ;  /* 0x000000c00e00780c */ /* 0x000fe20003f04270 */
[----:B------:R-:W-:Y:S01]  /*c0a0*/  FMUL R4, R4, UR16 ;  /* 0x0000001004047c20 */ /* 0x000fe20008400000 */
[----:B-1234-:R-:W-:Y:S02]  /*c0b0*/  IMAD.WIDE.U32 R6, R8, UR20, R10 ;  /* 0x0000001408067c25 */ /* 0x01efe4000f8e000a */
[----:B------:R-:W-:Y:S02]  /*c0c0*/  ISETP.GT.AND P2, PT, R0, RZ, P0 ;  /* 0x000000ff0000720c */ /* 0x000fe40000744270 */
[----:B------:R-:W-:Y:S01]  /*c0d0*/  FFMA R4, R151, UR13, R4 ;  /* 0x0000000d97047c23 */ /* 0x000fe20008000004 */
[----:B------:R-:W-:-:S04]  /*c0e0*/  IMAD R5, R12, UR20, RZ ;  /* 0x000000140c057c24 */ /* 0x000fc8000f8e02ff */
[----:B------:R-:W-:Y:S01]  /*c0f0*/  IMAD R13, R8, UR21, R5 ;  /* 0x00000015080d7c24 */ /* 0x000fe2000f8e0205 */
[----:B------:R-:W-:Y:S02]  /*c100*/  F2FP.BF16.F32.PACK_AB R9, RZ, R4 ;  /* 0x00000004ff09723e */ /* 0x000fe400000010ff */
[C---:B------:R-:W-:Y:S02]  /*c110*/  LEA R4, P3, R6.reuse, UR22, 0x1 ;  /* 0x0000001606047c11 */ /* 0x040fe4000f8608ff */
[----:B------:R-:W-:Y:S01]  /*c120*/  IADD3 R5, R7, R13, RZ ;  /* 0x0000000d07057210 */ /* 0x000fe20007ffe0ff */
[----:B------:R0:W-:Y:S03]  /*c130*/  @P1 STG.E.U16 desc[UR14][R18.64+0xf2], R9 ;  /* 0x0000f20912001986 */ /* 0x0001e6000c10150e */
[----:B------:R-:W-:-:S05]  /*c140*/  LEA.HI.X R5, R6, UR23, R5, 0x1, P3 ;  /* 0x0000001706057c11 */ /* 0x000fca00098f0c05 */
[----:B------:R-:W2:Y:S01]  /*c150*/  @P2 LDG.E.LTC128B.U16 R15, desc[UR14][R4.64] ;  /* 0x0000000e040f2981 */ /* 0x000ea2000c1e1520 */
[----:B------:R-:W-:Y:S01]  /*c160*/  UIMAD UR4, UR19, 0x180, URZ ;  /* 0x00000180130478a4 */ /* 0x000fe2000f8e023f */
[----:B------:R-:W-:Y:S01]  /*c170*/  ISETP.GT.AND P3, PT, R0, 0x1, P0 ;  /* 0x000000010000780c */ /* 0x000fe20000764270 */
[----:B------:R-:W-:Y:S01]  /*c180*/  BSSY B0, `(.L_x_405) ;  /* 0x000000d000007945 */ /* 0x000fe20003800000 */
[----:B0-----:R-:W-:-:S04]  /*c190*/  IMAD.U32 R9, RZ, RZ, UR18 ;  /* 0x00000012ff097e24 */ /* 0x001fc8000f8e00ff */
[----:B------:R-:W-:-:S04]  /*c1a0*/  IMAD.WIDE.U32 R2, R9, 0x180, R2 ;  /* 0x0000018009027825 */ /* 0x000fc800078e0002 */
[----:B--2---:R-:W-:-:S04]  /*c1b0*/  IMAD.U32 R6, R15, 0x10000, RZ ;  /* 0x000100000f067824 */ /* 0x004fc800078e00ff */
[----:B------:R-:W-:-:S04]  /*c1c0*/  FMUL R7, R6, UR16 ;  /* 0x0000001006077c20 */ /* 0x000fc80008400000 */
[----:B------:R-:W-:-:S05]  /*c1d0*/  FFMA R7, R24, UR13, R7 ;  /* 0x0000000d18077c23 */ /* 0x000fca0008000007 */
[----:B------:R-:W-:Y:S01]  /*c1e0*/  F2FP.BF16.F32.PACK_AB R6, RZ, R7 ;  /* 0x00000007ff06723e */ /* 0x000fe200000010ff */
[----:B------:R-:W-:-:S03]  /*c1f0*/  VIADD R7, R3, UR4 ;  /* 0x0000000403077c36 */ /* 0x000fc60008000000 */
[----:B------:R-:W-:Y:S01]  /*c200*/  PRMT R9, R6, 0x7610, R9 ;  /* 0x0000761006097816 */ /* 0x000fe20000000009 */
[----:B------:R-:W-:-:S05]  /*c210*/  @P2 IMAD.MOV.U32 R6, RZ, RZ, R2 ;  /* 0x000000ffff062224 */ /* 0x000fca00078e0002 */
[----:B------:R0:W-:Y:S01]  /*c220*/  @P2 STG.E.U16 desc[UR14][R6.64], R9 ;  /* 0x0000000906002986 */ /* 0x0001e2000c10150e */
[----:B------:R-:W-:Y:S05]  /*c230*/  @!P3 BRA `(.L_x_406) ;  /* 0x000000000004b947 */ /* 0x000fea0003800000 */
[----:B------:R1:W5:Y:S02]  /*c240*/  LDG.E.LTC128B.U16 R15, desc[UR14][R4.64+0x2] ;  /* 0x0000020e040f7981 */ /* 0x000364000c1e1520 */
.L_x_406:
[----:B------:R-:W-:Y:S05]  /*c250*/  BSYNC B0 ;  /* 0x0000000000007941 */ /* 0x000fea0003800000 */
.L_x_405:
[----:B0-----:R-:W-:Y:S01]  /*c260*/  IMAD.WIDE.U32 R8, R8, R17, UR10 ;  /* 0x0000000a08087e25 */ /* 0x001fe2000f8e0011 */
[----:B------:R-:W-:Y:S01]  /*c270*/  ISETP.GT.AND P1, PT, R14, 0xc8, PT ;  /* 0x000000c80e00780c */ /* 0x000fe20003f24270 */
[----:B------:R-:W-:Y:S02]  /*c280*/  BSSY B0, `(.L_x_407) ;  /* 0x000000f000007945 */ /* 0x000fe40003800000 */
[----:B-----5:R-:W-:Y:S01]  /*c290*/  IMAD.U32 R12, R15, 0x10000, RZ ;  /* 0x000100000f0c7824 */ /* 0x020fe200078e00ff */
[----:B------:R-:W-:Y:S02]  /*c2a0*/  IADD3 R10, P2, R10, R8, RZ ;  /* 0x000000080a0a7210 */ /* 0x000fe40007f5e0ff */
[----:B------:R-:W-:Y:S01]  /*c2b0*/  ISETP.GT.AND P4, PT, R0, RZ, P1 ;  /* 0x000000ff0000720c */ /* 0x000fe20000f84270 */
[----:B------:R-:W-:Y:S01]  /*c2c0*/  FMUL R12, R12, UR16 ;  /* 0x000000100c0c7c20 */ /* 0x000fe20008400000 */
[----:B------:R-:W-:Y:S01]  /*c2d0*/  IADD3.X R9, R11, R13, R9, P2, !PT ;  /* 0x0000000d0b097210 */ /* 0x000fe200017fe409 */
[----:B------:R-:W-:Y:S01]  /*c2e0*/  @P3 IMAD.MOV.U32 R11, RZ, RZ, R7 ;  /* 0x000000ffff0b3224 */ /* 0x000fe200078e0007 */
[----:B------:R-:W-:Y:S01]  /*c2f0*/  LEA R8, P2, R10, UR22, 0x1 ;  /* 0x000000160a087c11 */ /* 0x000fe2000f8408ff */
[----:B------:R-:W-:-:S03]  /*c300*/  FFMA R12, R25, UR13, R12 ;  /* 0x0000000d190c7c23 */ /* 0x000fc6000800000c */
[----:B------:R-:W-:Y:S01]  /*c310*/  LEA.HI.X R9, R10, UR23, R9, 0x1, P2 ;  /* 0x000000170a097c11 */ /* 0x000fe200090f0c09 */
[----:B------:R-:W-:Y:S01]  /*c320*/  @P3 IMAD.MOV.U32 R10, RZ, RZ, R2 ;  /* 0x000000ffff0a3224 */ /* 0x000fe200078e0002 */
[----:B------:R-:W-:-:S05]  /*c330*/  F2FP.BF16.F32.PACK_AB R12, RZ, R12 ;  /* 0x0000000cff0c723e */ /* 0x000fca00000010ff */
[----:B------:R0:W-:Y:S01]  /*c340*/  @P3 STG.E.U16 desc[UR14][R10.64+0x2], R12 ;  /* 0x0000020c0a003986 */ /* 0x0001e2000c10150e */
[----:B------:R-:W-:Y:S05]  /*c350*/  @!P4 BRA `(.L_x_408) ;  /* 0x000000000004c947 */ /* 0x000fea0003800000 */
[----:B------:R2:W5:Y:S02]  /*c360*/  LDG.E.LTC128B.U16 R15, desc[UR14][R8.64] ;  /* 0x0000000e080f7981 */ /* 0x000564000c1e1520 */
.L_x_408:
[----:B------:R-:W-:Y:S05]  /*c370*/  BSYNC B0 ;  /* 0x0000000000007941 */ /* 0x000fea0003800000 */
.L_x_407:
[----:B0----5:R-:W-:Y:S01]  /*c380*/  IMAD.U32 R10, R15, 0x10000, RZ ;  /* 0x000100000f0a7824 */ /* 0x021fe200078e00ff */
[----:B------:R-:W-:Y:S01]  /*c390*/  ISETP.GT.AND P3, PT, R0, 0x1, P1 ;  /* 0x000000010000780c */ /* 0x000fe20000f64270 */
[----:B------:R-:W-:Y:S02]  /*c3a0*/  BSSY B0, `(.L_x_409) ;  /* 0x0000009000007945 */ /* 0x000fe40003800000 */
[----:B------:R-:W-:Y:S01]  /*c3b0*/  FMUL R11, R10, UR16 ;  /* 0x000000100a0b7c20 */ /* 0x000fe20008400000 */
[----:B------:R-:W-:-:S03]  /*c3c0*/  IADD3 R10, P2, R2, UR8, RZ ;  /* 0x00000008020a7c10 */ /* 0x000fc6000ff5e0ff */
[----:B------:R-:W-:-:S05]  /*c3d0*/  FFMA R11, R26, UR13, R11 ;  /* 0x0000000d1a0b7c23 */ /* 0x000fca000800000b */
[----:B------:R-:W-:Y:S02]  /*c3e0*/  F2FP.BF16.F32.PACK_AB R12, RZ, R11 ;  /* 0x0000000bff0c723e */ /* 0x000fe400000010ff */
[----:B------:R-:W-:-:S05]  /*c3f0*/  IADD3.X R11, R7, UR5, RZ, P2, !PT ;  /* 0x00000005070b7c10 */ /* 0x000fca00097fe4ff */
[----:B------:R0:W-:Y:S01]  /*c400*/  @P4 STG.E.U16 desc[UR14][R10.64], R12 ;  /* 0x0000000c0a004986 */ /* 0x0001e2000c10150e */
[----:B------:R-:W-:Y:S05]  /*c410*/  @!P3 BRA `(.L_x_410) ;  /* 0x000000000004b947 */ /* 0x000fea0003800000 */
[----:B------:R3:W5:Y:S02]  /*c420*/  LDG.E.LTC128B.U16 R15, desc[UR14][R8.64+0x2] ;  /* 0x0000020e080f7981 */ /* 0x000764000c1e1520 */
.L_x_410:
[----:B------:R-:W-:Y:S05]  /*c430*/  BSYNC B0 ;  /* 0x0000000000007941 */ /* 0x000fea0003800000 */
.L_x_409:
        /* <DEDUP_REMOVED lines=9> */
.L_x_412:
[----:B------:R-:W-:Y:S05]  /*c4d0*/  BSYNC B0 ;  /* 0x0000000000007941 */ /* 0x000fea0003800000 */
.L_x_411:
[----:B0----5:R-:W-:Y:S01]  /*c4e0*/  IMAD.U32 R12, R15, 0x10000, RZ ;  /* 0x000100000f0c7824 */ /* 0x021fe200078e00ff */
[----:B------:R-:W-:Y:S01]  /*c4f0*/  ISETP.GT.AND P3, PT, R0, 0x9, P0 ;  /* 0x000000090000780c */ /* 0x000fe20000764270 */
[----:B------:R-:W-:Y:S02]  /*c500*/  BSSY B0, `(.L_x_413) ;  /* 0x000000a000007945 */ /* 0x000fe40003800000 */
        /* <DEDUP_REMOVED lines=9> */
.L_x_414:
[----:B------:R-:W-:Y:S05]  /*c5a0*/  BSYNC B0 ;  /* 0x0000000000007941 */ /* 0x000fea0003800000 */
.L_x_413:
[----:B0----5:R-:W-:Y:S01]  /*c5b0*/  IMAD.U32 R12, R15, 0x10000, RZ ;  /* 0x000100000f0c7824 */ /* 0x021fe200078e00ff */
[----:B------:R-:W-:Y:S01]  /*c5c0*/  ISETP.GT.AND P4, PT, R0, 0x8, P1 ;  /* 0x000000080000780c */ /* 0x000fe20000f84270 */
[----:B------:R-:W-:Y:S01]  /*c5d0*/  @P3 IMAD.MOV.U32 R13, RZ, RZ, R7 ;  /* 0x000000ffff0d3224 */ /* 0x000fe200078e0007 */
[----:B------:R-:W-:Y:S01]  /*c5e0*/  BSSY B0, `(.L_x_415) ;  /* 0x0000009000007945 */ /* 0x000fe20003800000 */
[----:B------:R-:W-:-:S04]  /*c5f0*/  FMUL R12, R12, UR16 ;  /* 0x000000100c0c7c20 */ /* 0x000fc80008400000 */
[----:B------:R-:W-:-:S05]  /*c600*/  FFMA R12, R29, UR13, R12 ;  /* 0x0000000d1d0c7c23 */ /* 0x000fca000800000c */
[----:B------:R-:W-:-:S04]  /*c610*/  F2FP.BF16.F32.PACK_AB R12, RZ, R12 ;  /* 0x0000000cff0c723e */ /* 0x000fc800000010ff */
[----:B------:R-:W-:Y:S01]  /*c620*/  PRMT R14, R12, 0x7610, R14 ;  /* 0x000076100c0e7816 */ /* 0x000fe2000000000e */
[----:B------:R-:W-:-:S05]  /*c630*/  @P3 IMAD.MOV.U32 R12, RZ, RZ, R2 ;  /* 0x000000ffff0c3224 */ /* 0x000fca00078e0002 */
[----:B------:R0:W-:Y:S01]  /*c640*/  @P3 STG.E.U16 desc[UR14][R12.64+0x12], R14 ;  /* 0x0000120e0c003986 */ /* 0x0001e2000c10150e */
[----:B------:R-:W-:Y:S05]  /*c650*/  @!P4 BRA `(.L_x_416) ;  /* 0x000000000004c947 */ /* 0x000fea0003800000 */
[----:B------:R0:W5:Y:S02]  /*c660*/  LDG.E.LTC128B.U16 R15, desc[UR14][R8.64+0x10] ;  /* 0x0000100e080f7981 */ /* 0x000164000c1e1520 */
.L_x_416:
[----:B------:R-:W-:Y:S05]  /*c670*/  BSYNC B0 ;  /* 0x0000000000007941 */ /* 0x000fea0003800000 */
.L_x_415:
        /* <DEDUP_REMOVED lines=9> */
.L_x_418:
[----:B------:R-:W-:Y:S05]  /*c710*/  BSYNC B0 ;  /* 0x0000000000007941 */ /* 0x000fea0003800000 */
.L_x_417:
        /* <DEDUP_REMOVED lines=9> */
.L_x_420:
[----:B------:R-:W-:Y:S05]  /*c7b0*/  BSYNC B0 ;  /* 0x0000000000007941 */ /* 0x000fea0003800000 */
.L_x_419:
        /* <DEDUP_REMOVED lines=12> */
.L_x_422:
[----:B------:R-:W-:Y:S05]  /*c880*/  BSYNC B0 ;  /* 0x0000000000007941 */ /* 0x000fea0003800000 */
.L_x_421:
        /* <DEDUP_REMOVED lines=12> */
.L_x_424:
[----:B------:R-:W-:Y:S05]  /*c950*/  BSYNC B0 ;  /* 0x0000000000007941 */ /* 0x000fea0003800000 */
.L_x_423:
        /* <DEDUP_REMOVED lines=9> */
.L_x_426:
[----:B------:R-:W-:Y:S05]  /*c9f0*/  BSYNC B0 ;  /* 0x0000000000007941 */ /* 0x000fea0003800000 */
.L_x_425:
        /* <DEDUP_REMOVED lines=9> */
.L_x_428:
[----:B------:R-:W-:Y:S05]  /*ca90*/  BSYNC B0 ;  /* 0x0000000000007941 */ /* 0x000fea0003800000 */
.L_x_427:
        /* <DEDUP_REMOVED lines=12> */
.L_x_430:
[----:B------:R-:W-:Y:S05]  /*cb60*/  BSYNC B0 ;  /* 0x0000000000007941 */ /* 0x000fea0003800000 */
.L_x_429:
        /* <DEDUP_REMOVED lines=12> */
.L_x_432:
[----:B------:R-:W-:Y:S05]  /*cc30*/  BSYNC B0 ;  /* 0x0000000000007941 */ /* 0x000fea0003800000 */
.L_x_431:
        /* <DEDUP_REMOVED lines=9> */
.L_x_434:
[----:B------:R-:W-:Y:S05]  /*ccd0*/  BSYNC B0 ;  /* 0x0000000000007941 */ /* 0x000fea0003800000 */
.L_x_433:
        /* <DEDUP_REMOVED lines=9> */
.L_x_436:
[----:B------:R-:W-:Y:S05]  /*cd70*/  BSYNC B0 ;  /* 0x0000000000007941 */ /* 0x000fea0003800000 */
.L_x_435:
[----:B0----5:R-:W-:Y:S01]  /*cd80*/  SHF.L.U32 R12, R15, 0x10, RZ ;  /* 0x000000100f0c7819 */ /* 0x021fe200000006ff */
[----:B------:R-:W-:Y:S01]  /*cd90*/  BSSY B0, `(.L_x_437) ;  /* 0x000000b000007945 */ /* 0x000fe20003800000 */
[----:B------:R-:W-:-:S03]  /*cda0*/  ISETP.GT.AND P3, PT, R0, 0x21, P0 ;  /* 0x000000210000780c */ /* 0x000fc60000764270 */
        /* <DEDUP_REMOVED lines=9> */
.L_x_438:
[----:B------:R-:W-:Y:S05]  /*ce40*/  BSYNC B0 ;  /* 0x0000000000007941 */ /* 0x000fea0003800000 */
.L_x_437:
        /* <DEDUP_REMOVED lines=12> */
.L_x_440:
[----:B------:R-:W-:Y:S05]  /*cf10*/  BSYNC B0 ;  /* 0x0000000000007941 */ /* 0x000fea0003800000 */
.L_x_439:
        /* <DEDUP_REMOVED lines=9> */
.L_x_442:
[----:B------:R-:W-:Y:S05]  /*cfb0*/  BSYNC B0 ;  /* 0x0000000000007941 */ /* 0x000fea0003800000 */
.L_x_441:
        /* <DEDUP_REMOVED lines=9> */
.L_x_444:
[----:B------:R-:W-:Y:S05]  /*d050*/  BSYNC B0 ;  /* 0x0000000000007941 */ /* 0x000fea0003800000 */
.L_x_443:
        /* <DEDUP_REMOVED lines=12> */
.L_x_446:
[----:B------:R-:W-:Y:S05]  /*d120*/  BSYNC B0 ;  /* 0x0000000000007941 */ /* 0x000fea0003800000 */
.L_x_445:
        /* <DEDUP_REMOVED lines=12> */
.L_x_448:
[----:B------:R-:W-:Y:S05]  /*d1f0*/  BSYNC B0 ;  /* 0x0000000000007941 */ /* 0x000fea0003800000 */
.L_x_447:
        /* <DEDUP_REMOVED lines=9> */
.L_x_450:
[----:B------:R-:W-:Y:S05]  /*d290*/  BSYNC B0 ;  /* 0x0000000000007941 */ /* 0x000fea0003800000 */
.L_x_449:
        /* <DEDUP_REMOVED lines=9> */
.L_x_452:
[----:B------:R-:W-:Y:S05]  /*d330*/  BSYNC B0 ;  /* 0x0000000000007941 */ /* 0x000fea0003800000 */
.L_x_451:
[----:B0----5:R-:W-:Y:S01]  /*d340*/  IMAD.U32 R12, R15, 0x10000, RZ ;  /* 0x000100000f0c7824 */ /* 0x021fe200078e00ff */
[----:B------:R-:W-:Y:S01]  /*d350*/  ISETP.GT.AND P3, PT, R0, 0x31, P0 ;  /* 0x000000310000780c */ /* 0x000fe20000764270 */
[----:B------:R-:W-:Y:S02]  /*d360*/  BSSY B0, `(.L_x_453) ;  /* 0x000000a000007945 */ /* 0x000fe40003800000 */
[----:B------:R-:W-:Y:S01]  /*d370*/  FMUL R13, R12, UR16 ;  /* 0x000000100c0d7c20 */ /* 0x000fe20008400000 */
[----:B------:R-:W-:-:S03]  /*d380*/  @P4 MOV R12, R2 ;  /* 0x00000002000c4202 */ /* 0x000fc60000000f00 */
[----:B------:R-:W-:-:S05]  /*d390*/  FFMA R13, R48, UR13, R13 ;  /* 0x0000000d300d7c23 */ /* 0x000fca000800000d */
[----:B------:R-:W-:-:S04]  /*d3a0*/  F2FP.BF16.F32.PACK_AB R13, RZ, R13 ;  /* 0x0000000dff0d723e */ /* 0x000fc800000010ff */
[----:B------:R-:W-:Y:S01]  /*d3b0*/  PRMT R14, R13, 0x7610, R14 ;  /* 0x000076100d0e7816 */ /* 0x000fe2000000000e */
[----:B------:R-:W-:-:S05]  /*d3c0*/  @P4 IMAD.MOV.U32 R13, RZ, RZ, R7 ;  /* 0x000000ffff0d4224 */ /* 0x000fca00078e0007 */
[----:B------:R0:W-:Y:S01]  /*d3d0*/  @P4 STG.E.U16 desc[UR14][R12.64+0x60], R14 ;  /* 0x0000600e0c004986 */ /* 0x0001e2000c10150e */
[----:B------:R-:W-:Y:S05]  /*d3e0*/  @!P3 BRA `(.L_x_454) ;  /* 0x000000000004b947 */ /* 0x000fea0003800000 */
[----:B------:R0:W5:Y:S02]  /*d3f0*/  LDG.E.LTC128B.U16 R15, desc[UR14][R4.64+0x62] ;  /* 0x0000620e040f7981 */ /* 0x000164000c1e1520 */
.L_x_454:
[----:B------:R-:W-:Y:S05]  /*d400*/  BSYNC B0 ;  /* 0x0000000000007941 */ /* 0x000fea0003800000 */
.L_x_453:
        /* <DEDUP_REMOVED lines=12> */
.L_x_456:
[----:B------:R-:W-:Y:S05]  /*d4d0*/  BSYNC B0 ;  /* 0x0000000000007941 */ /* 0x000fea0003800000 */
.L_x_455:
[----:B-----5:R-:W-:Y:S01]  /*d4e0*/  IMAD.U32 R11, R15, 0x10000, RZ ;  /* 0x000100000f0b7824 */ /* 0x020fe200078e00ff */
[----:B------:R-:W-:Y:S01]  /*d4f0*/  ISETP.GT.AND P3, PT, R0, 0x31, P1 ;  /* 0x000000310000780c */ /* 0x000fe20000f64270 */
[----:B------:R-:W-:Y:S02]  /*d500*/  BSSY B0, `(.L_x_457) ;  /* 0x0000008000007945 */ /* 0x000fe40003800000 */
[----:B------:R-:W-:-:S04]  /*d510*/  FMUL R11, R11, UR16 ;  /* 0x000000100b0b7c20 */ /* 0x000fc80008400000 */
[----:B------:R-:W-:-:S05]  /*d520*/  FFMA R11, R50, UR13, R11 ;  /* 0x0000000d320b7c23 */ /* 0x000fca000800000b */
[----:B0-----:R-:W-:Y:S02]  /*d530*/  F2FP.BF16.F32.PACK_AB R12, RZ, R11 ;  /* 0x0000000bff0c723e */ /* 0x001fe400000010ff */
[----:B------:R-:W-:-:S05]  /*d540*/  IADD3.X R11, R7, UR5, RZ, P2, !PT ;  /* 0x00000005070b7c10 */ /* 0x000fca00097fe4ff */
[----:B------:R0:W-:Y:S01]  /*d550*/  @P4 STG.E.U16 desc[UR14][R10.64+0x60], R12 ;  /* 0x0000600c0a004986 */ /* 0x0001e2000c10150e */
[----:B------:R-:W-:Y:S05]  /*d560*/  @!P3 BRA `(.L_x_458) ;  /* 0x000000000004b947 */ /* 0x000fea0003800000 */
[----:B------:R0:W5:Y:S02]  /*d570*/  LDG.E.LTC128B.U16 R15, desc[UR14][R8.64+0x62] ;  /* 0x0000620e080f7981 */ /* 0x000164000c1e1520 */
.L_x_458:
[----:B------:R-:W-:Y:S05]  /*d580*/  BSYNC B0 ;  /* 0x0000000000007941 */ /* 0x000fea0003800000 */
.L_x_457:
[----:B0----5:R-:W-:Y:S01]  /*d590*/  IMAD.U32 R12, R15, 0x10000, RZ ;  /* 0x000100000f0c7824 */ /* 0x021fe200078e00ff */
[----:B------:R-:W-:Y:S01]  /*d5a0*/  ISETP.GT.AND P2, PT, R0, 0x38, P0 ;  /* 0x000000380000780c */ /* 0x000fe20000744270 */
[----:B------:R-:W-:Y:S02]  /*d5b0*/  BSSY B0, `(.L_x_459) ;  /* 0x000000a000007945 */ /* 0x000fe40003800000 */
        /* <DEDUP_REMOVED lines=9> */
.L_x_460:
[----:B------:R-:W-:Y:S05]  /*d650*/  BSYNC B0 ;  /* 0x0000000000007941 */ /* 0x000fea0003800000 */
.L_x_459:
        /* <DEDUP_REMOVED lines=12> */
.L_x_462:
[----:B------:R-:W-:Y:S05]  /*d720*/  BSYNC B0 ;  /* 0x0000000000007941 */ /* 0x000fea0003800000 */
.L_x_461:
        /* <DEDUP_REMOVED lines=12> */
.L_x_464:
[----:B------:R-:W-:Y:S05]  /*d7f0*/  BSYNC B0 ;  /* 0x0000000000007941 */ /* 0x000fea0003800000 */
.L_x_463:
[----:B0----5:R-:W-:Y:S01]  /*d800*/  IMAD.U32 R12, R15, 0x10000, RZ ;  /* 0x000100000f0c7824 */ /* 0x021fe200078e00ff */
[----:B------:R-:W-:Y:S01]  /*d810*/  ISETP.GT.AND P3, PT, R0, 0x39, P1 ;  /* 0x000000390000780c */ /* 0x000fe20000f64270 */
[----:B------:R-:W-:Y:S02]  /*d820*/  BSSY B0, `(.L_x_465) ;  /* 0x000000a000007945 */ /* 0x000fe40003800000 */
[----:B------:R-:W-:Y:S01]  /*d830*/  FMUL R13, R12, UR16 ;  /* 0x000000100c0d7c20 */ /* 0x000fe20008400000 */
[----:B------:R-:W-:-:S03]  /*d840*/  VIADD R12, R2, UR8 ;  /* 0x00000008020c7c36 */ /* 0x000fc60008000000 */
[----:B------:R-:W-:-:S05]  /*d850*/  FFMA R13, R54, UR13, R13 ;  /* 0x0000000d360d7c23 */ /* 0x000fca000800000d */
[----:B------:R-:W-:-:S04]  /*d860*/  F2FP.BF16.F32.PACK_AB R13, RZ, R13 ;  /* 0x0000000dff0d723e */ /* 0x000fc800000010ff */
[----:B------:R-:W-:Y:S02]  /*d870*/  PRMT R14, R13, 0x7610, R14 ;  /* 0x000076100d0e7816 */ /* 0x000fe4000000000e */
[----:B------:R-:W-:-:S05]  /*d880*/  @P2 MOV R13, R11 ;  /* 0x0000000b000d2202 */ /* 0x000fca0000000f00 */
[----:B------:R0:W-:Y:S01]  /*d890*/  @P2 STG.E.U16 desc[UR14][R12.64+0x70], R14 ;  /* 0x0000700e0c002986 */ /* 0x0001e2000c10150e */
[----:B------:R-:W-:Y:S05]  /*d8a0*/  @!P3 BRA `(.L_x_466) ;  /* 0x000000000004b947 */ /* 0x000fea0003800000 */
[----:B------:R0:W5:Y:S02]  /*d8b0*/  LDG.E.LTC128B.U16 R15, desc[UR14][R8.64+0x72] ;  /* 0x0000720e080f7981 */ /* 0x000164000c1e1520 */
.L_x_466:
[----:B------:R-:W-:Y:S05]  /*d8c0*/  BSYNC B0 ;  /* 0x0000000000007941 */ /* 0x000fea0003800000 */
.L_x_465:
        /* <DEDUP_REMOVED lines=12> */
.L_x_468:
[----:B------:R-:W-:Y:S05]  /*d990*/  BSYNC B0 ;  /* 0x0000000000007941 */ /* 0x000fea0003800000 */
.L_x_467:
        /* <DEDUP_REMOVED lines=12> */
.L_x_470:
[----:B------:R-:W-:Y:S05]  /*da60*/  BSYNC B0 ;  /* 0x0000000000007941 */ /* 0x000fea0003800000 */
.L_x_469:
        /* <DEDUP_REMOVED lines=12> */
.L_x_472:
[----:B------:R-:W-:Y:S05]  /*db30*/  BSYNC B0 ;  /* 0x0000000000007941 */ /* 0x000fea0003800000 */
.L_x_471:
[----:B0----5:R-:W-:Y:S01]  /*db40*/  IMAD.U32 R12, R15, 0x10000, RZ ;  /* 0x000100000f0c7824 */ /* 0x021fe200078e00ff */
[----:B------:R-:W-:Y:S01]  /*db50*/  ISETP.GT.AND P3, PT, R0, 0x41, P1 ;  /* 0x000000410000780c */ /* 0x000fe20000f64270 */
[----:B------:R-:W-:Y:S02]  /*db60*/  BSSY B0, `(.L_x_473) ;  /* 0x000000a000007945 */ /* 0x000fe40003800000 */
[----:B------:R-:W-:Y:S01]  /*db70*/  FMUL R13, R12, UR16 ;  /* 0x000000100c0d7c20 */ /* 0x000fe20008400000 */
[----:B------:R-:W-:-:S03]  /*db80*/  VIADD R12, R2, UR8 ;  /* 0x00000008020c7c36 */ /* 0x000fc60008000000 */
[----:B------:R-:W-:-:S05]  /*db90*/  FFMA R13, R58, UR13, R13 ;  /* 0x0000000d3a0d7c23 */ /* 0x000fca000800000d */
[----:B------:R-:W-:-:S04]  /*dba0*/  F2FP.BF16.F32.PACK_AB R13, RZ, R13 ;  /* 0x0000000dff0d723e */ /* 0x000fc800000010ff */
[----:B------:R-:W-:Y:S01]  /*dbb0*/  PRMT R14, R13, 0x7610, R14 ;  /* 0x000076100d0e7816 */ /* 0x000fe2000000000e */
[----:B------:R-:W-:-:S05]  /*dbc0*/  @P2 IMAD.MOV.U32 R13, RZ, RZ, R11 ;  /* 0x000000ffff0d2224 */ /* 0x000fca00078e000b */
[----:B------:R0:W-:Y:S01]  /*dbd0*/  @P2 STG.E.U16 desc[UR14][R12.64+0x80], R14 ;  /* 0x0000800e0c002986 */ /* 0x0001e2000c10150e */
[----:B------:R-:W-:Y:S05]  /*dbe0*/  @!P3 BRA `(.L_x_474) ;  /* 0x000000000004b947 */ /* 0x000fea0003800000 */
[----:B------:R0:W5:Y:S02]  /*dbf0*/  LDG.E.LTC128B.U16 R15, desc[UR14][R8.64+0x82] ;  /* 0x0000820e080f7981 */ /* 0x000164000c1e1520 */
.L_x_474:
[----:B------:R-:W-:Y:S05]  /*dc00*/  BSYNC B0 ;  /* 0x0000000000007941 */ /* 0x000fea0003800000 */
.L_x_473:
        /* <DEDUP_REMOVED lines=12> */
.L_x_476:
[----:B------:R-:W-:Y:S05]  /*dcd0*/  BSYNC B0 ;  /* 0x0000000000007941 */ /* 0x000fea0003800000 */
.L_x_475:
        /* <DEDUP_REMOVED lines=12> */
.L_x_478:
[----:B------:R-:W-:Y:S05]  /*dda0*/  BSYNC B0 ;  /* 0x0000000000007941 */ /* 0x000fea0003800000 */
.L_x_477:
        /* <DEDUP_REMOVED lines=12> */
.L_x_480:
[----:B------:R-:W-:Y:S05]  /*de70*/  BSYNC B0 ;  /* 0x0000000000007941 */ /* 0x000fea0003800000 */
.L_x_479:
        /* <DEDUP_REMOVED lines=12> */
.L_x_482:
[----:B------:R-:W-:Y:S05]  /*df40*/  BSYNC B0 ;  /* 0x0000000000007941 */ /* 0x000fea0003800000 */
.L_x_481:
        /* <DEDUP_REMOVED lines=12> */
.L_x_484:
[----:B------:R-:W-:Y:S05]  /*e010*/  BSYNC B0 ;  /* 0x0000000000007941 */ /* 0x000fea0003800000 */
.L_x_483:
        /* <DEDUP_REMOVED lines=12> */
.L_x_486:
[----:B------:R-:W-:Y:S05]  /*e0e0*/  BSYNC B0 ;  /* 0x0000000000007941 */ /* 0x000fea0003800000 */
.L_x_485:
        /* <DEDUP_REMOVED lines=12> */
.L_x_488:
[----:B------:R-:W-:Y:S05]  /*e1b0*/  BSYNC B0 ;  /* 0x0000000000007941 */ /* 0x000fea0003800000 */
.L_x_487:
[----:B0----5:R-:W-:Y:S01]  /*e1c0*/  SHF.L.U32 R12, R15, 0x10, RZ ;  /* 0x000000100f0c7819 */ /* 0x021fe200000006ff */
[----:B------:R-:W-:Y:S01]  /*e1d0*/  BSSY B0, `(.L_x_489) ;  /* 0x000000b000007945 */ /* 0x000fe20003800000 */
[----:B------:R-:W-:-:S03]  /*e1e0*/  ISETP.GT.AND P3, PT, R0, 0x51, P1 ;  /* 0x000000510000780c */ /* 0x000fc60000f64270 */
        /* <DEDUP_REMOVED lines=9> */
.L_x_490:
[----:B------:R-:W-:Y:S05]  /*e280*/  BSYNC B0 ;  /* 0x0000000000007941 */ /* 0x000fea0003800000 */
.L_x_489:
        /* <DEDUP_REMOVED lines=12> */
.L_x_492:
[----:B------:R-:W-:Y:S05]  /*e350*/  BSYNC B0 ;  /* 0x0000000000007941 */ /* 0x000fea0003800000 */
.L_x_491:
        /* <DEDUP_REMOVED lines=12> */
.L_x_494:
[----:B------:R-:W-:Y:S05]  /*e420*/  BSYNC B0 ;  /* 0x0000000000007941 */ /* 0x000fea0003800000 */
.L_x_493:
        /* <DEDUP_REMOVED lines=12> */
.L_x_496:
[----:B------:R-:W-:Y:S05]  /*e4f0*/  BSYNC B0 ;  /* 0x0000000000007941 */ /* 0x000fea0003800000 */
.L_x_495:
        /* <DEDUP_REMOVED lines=12> */
.L_x_498:
[----:B------:R-:W-:Y:S05]  /*e5c0*/  BSYNC B0 ;  /* 0x0000000000007941 */ /* 0x000fea0003800000 */
.L_x_497:
[----:B0----5:R-:W-:Y:S01]  /*e5d0*/  IMAD.U32 R12, R15, 0x10000, RZ ;  /* 0x000100000f0c7824 */ /* 0x021fe200078e00ff */
[----:B------:R-:W-:Y:S01]  /*e5e0*/  ISETP.GT.AND P2, PT, R0, 0x60, P0 ;  /* 0x000000600000780c */ /* 0x000fe20000744270 */
[----:B------:R-:W-:Y:S02]  /*e5f0*/  BSSY B0, `(.L_x_499) ;  /* 0x000000a000007945 */ /* 0x000fe40003800000 */
[----:B------:R-:W-:-:S04]  /*e600*/  FMUL R12, R12, UR16 ;  /* 0x000000100c0c7c20 */ /* 0x000fc80008400000 */
[----:B------:R-:W-:-:S05]  /*e610*/  FFMA R12, R71, UR13, R12 ;  /* 0x0000000d470c7c23 */ /* 0x000fca000800000c */
[----:B------:R-:W-:Y:S01]  /*e620*/  F2FP.BF16.F32.PACK_AB R13, RZ, R12 ;  /* 0x0000000cff0d723e */ /* 0x000fe200000010ff */
[----:B------:R-:W-:-:S03]  /*e630*/  VIADD R12, R2, UR8 ;  /* 0x00000008020c7c36 */ /* 0x000fc60008000000 */
[----:B------:R-:W-:Y:S02]  /*e640*/  PRMT R14, R13, 0x7610, R14 ;  /* 0x000076100d0e7816 */ /* 0x000fe4000000000e */
[----:B------:R-:W-:-:S05]  /*e650*/  @P3 MOV R13, R11 ;  /* 0x0000000b000d3202 */ /* 0x000fca0000000f00 */
[----:B------:R0:W-:Y:S01]  /*e660*/  @P3 STG.E.U16 desc[UR14][R12.64+0xb2], R14 ;  /* 0x0000b20e0c003986 */ /* 0x0001e2000c10150e */
[----:B------:R-:W-:Y:S05]  /*e670*/  @!P2 BRA `(.L_x_500) ;  /* 0x000000000004a947 */ /* 0x000fea0003800000 */
[----:B------:R0:W5:Y:S02]  /*e680*/  LDG.E.LTC128B.U16 R15, desc[UR14][R4.64+0xc0] ;  /* 0x0000c00e040f7981 */ /* 0x000164000c1e1520 */
.L_x_500:
[----:B------:R-:W-:Y:S05]  /*e690*/  BSYNC B0 ;  /* 0x0000000000007941 */ /* 0x000fea0003800000 */
.L_x_499:
        /* <DEDUP_REMOVED lines=12> */
.L_x_502:
[----:B------:R-:W-:Y:S05]  /*e760*/  BSYNC B0 ;  /* 0x0000000000007941 */ /* 0x000fea0003800000 */
.L_x_501:
        /* <DEDUP_REMOVED lines=12> */
.L_x_504:
[----:B------:R-:W-:Y:S05]  /*e830*/  BSYNC B0 ;  /* 0x0000000000007941 */ /* 0x000fea0003800000 */
.L_x_503:
        /* <DEDUP_REMOVED lines=12> */
.L_x_506:
[----:B------:R-:W-:Y:S05]  /*e900*/  BSYNC B0 ;  /* 0x0000000000007941 */ /* 0x000fea0003800000 */
.L_x_505:
        /* <DEDUP_REMOVED lines=12> */
.L_x_508:
[----:B------:R-:W-:Y:S05]  /*e9d0*/  BSYNC B0 ;  /* 0x0000000000007941 */ /* 0x000fea0003800000 */
.L_x_507:
        /* <DEDUP_REMOVED lines=12> */
.L_x_510:
[----:B------:R-:W-:Y:S05]  /*eaa0*/  BSYNC B0 ;  /* 0x0000000000007941 */ /* 0x000fea0003800000 */
.L_x_509:
[----:B0----5:R-:W-:Y:S01]  /*eab0*/  IMAD.U32 R12, R15, 0x10000, RZ ;  /* 0x000100000f0c7824 */ /* 0x021fe200078e00ff */
[----:B------:R-:W-:Y:S01]  /*eac0*/  ISETP.GT.AND P2, PT, R0, 0x68, P1 ;  /* 0x000000680000780c */ /* 0x000fe20000f44270 */
[----:B------:R-:W-:Y:S01]  /*ead0*/  @P3 IMAD.MOV.U32 R13, RZ, RZ, R7 ;  /* 0x000000ffff0d3224 */ /* 0x000fe200078e0007 */
[----:B------:R-:W-:Y:S01]  /*eae0*/  BSSY B0, `(.L_x_511) ;  /* 0x0000009000007945 */ /* 0x000fe20003800000 */
[----:B------:R-:W-:-:S04]  /*eaf0*/  FMUL R12, R12, UR16 ;  /* 0x000000100c0c7c20 */ /* 0x000fc80008400000 */
[----:B------:R-:W-:-:S05]  /*eb00*/  FFMA R12, R77, UR13, R12 ;  /* 0x0000000d4d0c7c23 */ /* 0x000fca000800000c */
[----:B------:R-:W-:-:S04]  /*eb10*/  F2FP.BF16.F32.PACK_AB R12, RZ, R12 ;  /* 0x0000000cff0c723e */ /* 0x000fc800000010ff */
[----:B------:R-:W-:Y:S02]  /*eb20*/  PRMT R14, R12, 0x7610, R14 ;  /* 0x000076100c0e7816 */ /* 0x000fe4000000000e */
[----:B------:R-:W-:-:S05]  /*eb30*/  @P3 MOV R12, R2 ;  /* 0x00000002000c3202 */ /* 0x000fca0000000f00 */
[----:B------:R0:W-:Y:S01]  /*eb40*/  @P3 STG.E.U16 desc[UR14][R12.64+0xd2], R14 ;  /* 0x0000d20e0c003986 */ /* 0x0001e2000c10150e */
[----:B------:R-:W-:Y:S05]  /*eb50*/  @!P2 BRA `(.L_x_512) ;  /* 0x000000000004a947 */ /* 0x000fea0003800000 */
[----:B------:R0:W5:Y:S02]  /*eb60*/  LDG.E.LTC128B.U16 R15, desc[UR14][R8.64+0xd0] ;  /* 0x0000d00e080f7981 */ /* 0x000164000c1e1520 */
.L_x_512:
[----:B------:R-:W-:Y:S05]  /*eb70*/  BSYNC B0 ;  /* 0x0000000000007941 */ /* 0x000fea0003800000 */
.L_x_511:
        /* <DEDUP_REMOVED lines=12> */
.L_x_514:
[----:B------:R-:W-:Y:S05]  /*ec40*/  BSYNC B0 ;  /* 0x0000000000007941 */ /* 0x000fea0003800000 */
.L_x_513:
        /* <DEDUP_REMOVED lines=12> */
.L_x_516:
[----:B------:R-:W-:Y:S05]  /*ed10*/  BSYNC B0 ;  /* 0x0000000000007941 */ /* 0x000fea0003800000 */
.L_x_515:
        /* <DEDUP_REMOVED lines=12> */
.L_x_518:
[----:B------:R-:W-:Y:S05]  /*ede0*/  BSYNC B0 ;  /* 0x0000000000007941 */ /* 0x000fea0003800000 */
.L_x_517:
        /* <DEDUP_REMOVED lines=12> */
.L_x_520:
[----:B------:R-:W-:Y:S05]  /*eeb0*/  BSYNC B0 ;  /* 0x0000000000007941 */ /* 0x000fea0003800000 */
.L_x_519:
        /* <DEDUP_REMOVED lines=12> */
.L_x_522:
[----:B------:R-:W-:Y:S05]  /*ef80*/  BSYNC B0 ;  /* 0x0000000000007941 */ /* 0x000fea0003800000 */
.L_x_521:
[----:B0----5:R-:W-:Y:S01]  /*ef90*/  SHF.L.U32 R12, R15, 0x10, RZ ;  /* 0x000000100f0c7819 */ /* 0x021fe200000006ff */
[----:B------:R-:W-:Y:S01]  /*efa0*/  BSSY B0, `(.L_x_523) ;  /* 0x000000b000007945 */ /* 0x000fe20003800000 */
[----:B------:R-:W-:-:S03]  /*efb0*/  ISETP.GT.AND P2, PT, R0, 0x78, P0 ;  /* 0x000000780000780c */ /* 0x000fc60000744270 */
        /* <DEDUP_REMOVED lines=9> */
.L_x_524:
[----:B------:R-:W-:Y:S05]  /*f050*/  BSYNC B0 ;  /* 0x0000000000007941 */ /* 0x000fea0003800000 */
.L_x_523:
        /* <DEDUP_REMOVED lines=12> */
.L_x_526:
[----:B------:R-:W-:Y:S05]  /*f120*/  BSYNC B0 ;  /* 0x0000000000007941 */ /* 0x000fea0003800000 */
.L_x_525:
[----:B01--45:R-:W-:Y:S01]  /*f130*/  IMAD.U32 R4, R15, 0x10000, RZ ;  /* 0x000100000f047824 */ /* 0x033fe200078e00ff */
[----:B------:R-:W-:Y:S01]  /*f140*/  ISETP.GT.AND P2, PT, R0, 0x78, P1 ;  /* 0x000000780000780c */ /* 0x000fe20000f44270 */
[----:B------:R-:W-:Y:S01]  /*f150*/  @P0 IMAD.MOV.U32 R6, RZ, RZ, R2 ;  /* 0x000000ffff060224 */ /* 0x000fe200078e0002 */
[----:B------:R-:W-:Y:S01]  /*f160*/  BSSY B0, `(.L_x_527) ;  /* 0x0000007000007945 */ /* 0x000fe20003800000 */
[----:B------:R-:W-:-:S04]  /*f170*/  FMUL R4, R4, UR16 ;  /* 0x0000001004047c20 */ /* 0x000fc80008400000 */
[----:B------:R-:W-:-:S05]  /*f180*/  FFMA R4, R85, UR13, R4 ;  /* 0x0000000d55047c23 */ /* 0x000fca0008000004 */
[----:B------:R-:W-:-:S05]  /*f190*/  F2FP.BF16.F32.PACK_AB R4, RZ, R4 ;  /* 0x00000004ff04723e */ /* 0x000fca00000010ff */
[----:B------:R0:W-:Y:S01]  /*f1a0*/  @P0 STG.E.U16 desc[UR14][R6.64+0xf2], R4 ;  /* 0x0000f20406000986 */ /* 0x0001e2000c10150e */
[----:B------:R-:W-:Y:S05]  /*f1b0*/  @!P2 BRA `(.L_x_528) ;  /* 0x000000000004a947 */ /* 0x000fea0003800000 */
[----:B------:R1:W5:Y:S02]  /*f1c0*/  LDG.E.LTC128B.U16 R15, desc[UR14][R8.64+0xf0] ;  /* 0x0000f00e080f7981 */ /* 0x000364000c1e1520 */
.L_x_528:
[----:B------:R-:W-:Y:S05]  /*f1d0*/  BSYNC B0 ;  /* 0x0000000000007941 */ /* 0x000fea0003800000 */
.L_x_527:
        /* <DEDUP_REMOVED lines=12> */
.L_x_530:
[----:B------:R-:W-:Y:S05]  /*f2a0*/  BSYNC B0 ;  /* 0x0000000000007941 */ /* 0x000fea0003800000 */
.L_x_529:
[----:B-----5:R-:W-:Y:S02]  /*f2b0*/  IMAD.U32 R15, R15, 0x10000, RZ ;  /* 0x000100000f0f7824 */ /* 0x020fe400078e00ff */
[----:B------:R-:W-:Y:S02]  /*f2c0*/  VIADD R2, R2, UR8 ;  /* 0x0000000802027c36 */ /* 0x000fe40008000000 */
[----:B0-----:R-:W-:-:S04]  /*f2d0*/  FMUL R0, R15, UR16 ;  /* 0x000000100f007c20 */ /* 0x001fc80008400000 */
[----:B------:R-:W-:Y:S01]  /*f2e0*/  FFMA R0, R87, UR13, R0 ;  /* 0x0000000d57007c23 */ /* 0x000fe20008000000 */
[----:B------:R-:W-:Y:S06]  /*f2f0*/  @!P1 EXIT ;  /* 0x000000000000994d */ /* 0x000fec0003800000 */
[----:B------:R-:W-:Y:S01]  /*f300*/  F2FP.BF16.F32.PACK_AB R0, RZ, R0 ;  /* 0x00000000ff00723e */ /* 0x000fe200000010ff */
[----:B------:R-:W-:-:S05]  /*f310*/  IMAD.MOV.U32 R3, RZ, RZ, R11 ;  /* 0x000000ffff037224 */ /* 0x000fca00078e000b */
[----:B------:R-:W-:Y:S01]  /*f320*/  STG.E.U16 desc[UR14][R2.64+0xf2], R0 ;  /* 0x0000f20002007986 */ /* 0x000fe2000c10150e */
[----:B------:R-:W-:Y:S05]  /*f330*/  EXIT ;  /* 0x000000000000794d */ /* 0x000fea0003800000 */
.L_x_28:
[----:B------:R-:W2:Y:S01]  /*f340*/  LDL.LU R7, [R1+0x8] ;  /* 0x0000080001077983 */ /* 0x000ea20000300800 */
[----:B------:R-:W-:-:S03]  /*f350*/  ULDC.64 UR6, c[0x0][0x5c8] ;  /* 0x0001720000067ab9 */ /* 0x000fc60000000a00 */
[----:B-1----:R-:W3:Y:S04]  /*f360*/  LDL.LU R6, [R1+0xc] ;  /* 0x00000c0001067983 */ /* 0x002ee80000300800 */
[----:B------:R-:W4:Y:S04]  /*f370*/  LDL.LU R8, [R1+0x18] ;  /* 0x0000180001087983 */ /* 0x000f280000300800 */
[----:B------:R-:W5:Y:S04]  /*f380*/  LDL.LU R252, [R1+0x4c] ;  /* 0x00004c0001fc7983 */ /* 0x000f680000300800 */
        /* <DEDUP_REMOVED lines=35> */
[----:B------:R-:W5:Y:S01]  /*f5c0*/  LDL.LU R232, [R1+0xdc] ;  /* 0x0000dc0001e87983 */ /* 0x000f620000300800 */
[----:B------:R-:W-:-:S03]  /*f5d0*/  LEA R2, P2, R4, UR6, 0x1 ;  /* 0x0000000604027c11 */ /* 0x000fc6000f8408ff */
[----:B------:R-:W5:Y:S04]  /*f5e0*/  LDL.LU R231, [R1+0xe0] ;  /* 0x0000e00001e77983 */ /* 0x000f680000300800 */
[----:B------:R-:W5:Y:S04]  /*f5f0*/  LDL.LU R233, [R1+0xe4] ;  /* 0x0000e40001e97983 */ /* 0x000f680000300800 */
[----:B------:R-:W5:Y:S04]  /*f600*/  LDL.LU R234, [R1+0xe8] ;  /* 0x0000e80001ea7983 */ /* 0x000f680000300800 */
[----:B------:R-:W5:Y:S01]  /*f610*/  LDL.LU R235, [R1+0xec] ;  /* 0x0000ec0001eb7983 */ /* 0x000f620000300800 */
[----:B------:R-:W-:-:S03]  /*f620*/  LEA.HI.X R3, R4, UR7, R3, 0x1, P2 ;  /* 0x0000000704037c11 */ /* 0x000fc600090f0c03 */
[----:B------:R-:W5:Y:S04]  /*f630*/  LDL.LU R236, [R1+0xf0] ;  /* 0x0000f00001ec7983 */ /* 0x000f680000300800 */
[----:B------:R-:W5:Y:S04]  /*f640*/  LDL.LU R237, [R1+0xf4] ;  /* 0x0000f40001ed7983 */ /* 0x000f680000300800 */
[----:B------:R-:W5:Y:S04]  /*f650*/  LDL.LU R238, [R1+0xf8] ;  /* 0x0000f80001ee7983 */ /* 0x000f680000300800 */
[----:B------:R-:W5:Y:S04]  /*f660*/  LDL.LU R239, [R1+0xfc] ;  /* 0x0000fc0001ef7983 */ /* 0x000f680000300800 */
[----:B------:R-:W4:Y:S04]  /*f670*/  LDL.LU R4, [R1+0x4] ;  /* 0x0000040001047983 */ /* 0x000f280000300800 */
[----:B------:R-:W5:Y:S01]  /*f680*/  LDL.LU R5, [R1] ;  /* 0x0000000001057983 */ /* 0x000f620000300800 */
[----:B------:R-:W-:Y:S01]  /*f690*/  ISETP.GT.AND P2, PT, R0, 0x1, P0 ;  /* 0x000000010000780c */ /* 0x000fe20000744270 */
[----:B------:R-:W-:-:S02]  /*f6a0*/  USHF.L.U32 UR9, UR4, 0x1, URZ ;  /* 0x0000000104097899 */ /* 0x000fc4000800063f */
[----:B------:R-:W-:Y:S01]  /*f6b0*/  USHF.L.U64.HI UR8, UR4, 0x1, UR5 ;  /* 0x0000000104087899 */ /* 0x000fe20008010205 */
[----:B--2---:R-:W-:Y:S01]  /*f6c0*/  FMUL R7, R7, UR13 ;  /* 0x0000000d07077c20 */ /* 0x004fe20008400000 */
[----:B---3--:R-:W-:-:S04]  /*f6d0*/  FMUL R6, R6, UR13 ;  /* 0x0000000d06067c20 */ /* 0x008fc80008400000 */
[----:B------:R-:W-:Y:S02]  /*f6e0*/  F2FP.BF16.F32.PACK_AB R7, RZ, R7 ;  /* 0x00000007ff07723e */ /* 0x000fe400000010ff */
[----:B------:R-:W-:Y:S01]  /*f6f0*/  F2FP.BF16.F32.PACK_AB R6, RZ, R6 ;  /* 0x00000006ff06723e */ /* 0x000fe200000010ff */
[----:B----4-:R-:W-:Y:S01]  /*f700*/  FMUL R4, R4, UR13 ;  /* 0x0000000d04047c20 */ /* 0x010fe20008400000 */
[----:B-----5:R-:W-:-:S04]  /*f710*/  FMUL R5, R5, UR13 ;  /* 0x0000000d05057c20 */ /* 0x020fc80008400000 */
[----:B------:R-:W-:Y:S02]  /*f720*/  F2FP.BF16.F32.PACK_AB R4, RZ, R4 ;  /* 0x00000004ff04723e */ /* 0x000fe400000010ff */
[----:B------:R-:W-:-:S03]  /*f730*/  F2FP.BF16.F32.PACK_AB R5, RZ, R5 ;  /* 0x00000005ff05723e */ /* 0x000fc600000010ff */
[----:B------:R1:W-:Y:S04]  /*f740*/  @P2 STG.E.U16 desc[UR14][R2.64+0x2], R4 ;  /* 0x0000020402002986 */ /* 0x0003e8000c10150e */
[----:B------:R2:W-:Y:S01]  /*f750*/  @P1 STG.E.U16 desc[UR14][R2.64], R5 ;  /* 0x0000000502001986 */ /* 0x0005e2000c10150e */
[----:B------:R-:W-:-:S04]  /*f760*/  ISETP.GT.AND P1, PT, R14, 0x8, PT ;  /* 0x000000080e00780c */ /* 0x000fc80003f24270 */
[----:B------:R-:W-:Y:S02]  /*f770*/  ISETP.GT.AND P2, PT, R0, RZ, P1 ;  /* 0x000000ff0000720c */ /* 0x000fe40000f44270 */
[----:B-1----:R-:W-:-:S04]  /*f780*/  IADD3 R4, P3, R2, UR9, RZ ;  /* 0x0000000902047c10 */ /* 0x002fc8000ff7e0ff */
[----:B--2---:R-:W-:-:S07]  /*f790*/  IADD3.X R5, R3, UR8, RZ, P3, !PT ;  /* 0x0000000803057c10 */ /* 0x004fce0009ffe4ff */
[----:B------:R1:W-:Y:S01]  /*f7a0*/  @P2 STG.E.U16 desc[UR14][R4.64], R7 ;  /* 0x0000000704002986 */ /* 0x0003e2000c10150e */
[----:B------:R-:W-:-:S03]  /*f7b0*/  ISETP.GT.AND P2, PT, R0, 0x1, P1 ;  /* 0x000000010000780c */ /* 0x000fc60000f44270 */
[----:B-1----:R-:W2:Y:S10]  /*f7c0*/  LDL.LU R7, [R1+0x14] ;  /* 0x0000140001077983 */ /* 0x002eb40000300800 */
[----:B------:R1:W-:Y:S04]  /*f7d0*/  @P2 STG.E.U16 desc[UR14][R4.64+0x2], R6 ;  /* 0x0000020604002986 */ /* 0x0003e8000c10150e */
[----:B-1----:R-:W3:Y:S01]  /*f7e0*/  LDL.LU R6, [R1+0x10] ;  /* 0x0000100001067983 */ /* 0x002ee20000300800 */
[----:B------:R-:W-:Y:S01]  /*f7f0*/  ISETP.GT.AND P2, PT, R0, 0x8, P0 ;  /* 0x000000080000780c */ /* 0x000fe20000744270 */
[----:B------:R-:W-:Y:S01]  /*f800*/  FMUL R8, R8, UR13 ;  /* 0x0000000d08087c20 */ /* 0x000fe20008400000 */
[----:B------:R-:W-:-:S02]  /*f810*/  ISETP.GT.AND P3, PT, R0, 0x9, P0 ;  /* 0x000000090000780c */ /* 0x000fc40000764270 */
[----:B------:R-:W-:Y:S01]  /*f820*/  ISETP.GT.AND P4, PT, R0, 0x8, P1 ;  /* 0x000000080000780c */ /* 0x000fe20000f84270 */
[----:B--2---:R-:W-:-:S05]  /*f830*/  FMUL R7, R7, UR13 ;  /* 0x0000000d07077c20 */ /* 0x004fca0008400000 */
[----:B------:R-:W-:Y:S01]  /*f840*/  F2FP.BF16.F32.PACK_AB R7, RZ, R7 ;  /* 0x00000007ff07723e */ /* 0x000fe200000010ff */
[----:B---3--:R-:W-:-:S05]  /*f850*/  FMUL R6, R6, UR13 ;  /* 0x0000000d06067c20 */ /* 0x008fca0008400000 */
[----:B------:R-:W-:-:S04]  /*f860*/  F2FP.BF16.F32.PACK_AB R6, RZ, R6 ;  /* 0x00000006ff06723e */ /* 0x000fc800000010ff */
[----:B------:R-:W-:Y:S02]  /*f870*/  PRMT R9, R6, 0x7610, R9 ;  /* 0x0000761006097816 */ /* 0x000fe40000000009 */
[----:B------:R-:W-:Y:S01]  /*f880*/  F2FP.BF16.F32.PACK_AB R6, RZ, R8 ;  /* 0x00000008ff06723e */ /* 0x000fe200000010ff */
[----:B------:R1:W-:Y:S04]  /*f890*/  @P3 STG.E.U16 desc[UR14][R2.64+0x12], R7 ;  /* 0x0000120702003986 */ /* 0x0003e8000c10150e */
[----:B------:R-:W2:Y:S04]  /*f8a0*/  LDL.LU R8, [R1+0x28] ;  /* 0x0000280001087983 */ /* 0x000ea80000300800 */
[----:B------:R-:W-:Y:S04]  /*f8b0*/  @P2 STG.E.U16 desc[UR14][R2.64+0x10], R9 ;  /* 0x0000100902002986 */ /* 0x000fe8000c10150e */
[----:B-1----:R-:W3:Y:S04]  /*f8c0*/  LDL.LU R7, [R1+0x24] ;  /* 0x0000240001077983 */ /* 0x002ee80000300800 */
[----:B------:R1:W-:Y:S04]  /*f8d0*/  @P4 STG.E.U16 desc[UR14][R4.64+0x10], R6 ;  /* 0x0000100604004986 */ /* 0x0003e8000c10150e */
[----:B-1----:R-:W4:Y:S01]  /*f8e0*/  LDL.LU R6, [R1+0x1c] ;  /* 0x00001c0001067983 */ /* 0x002f220000300800 */
[----:B------:R-:W-:Y:S01]  /*f8f0*/  ISETP.GT.AND P2, PT, R0, 0x9, P1 ;  /* 0x000000090000780c */ /* 0x000fe20000f44270 */
[----:B----4-:R-:W-:-:S05]  /*f900*/  FMUL R6, R6, UR13 ;  /* 0x0000000d06067c20 */ /* 0x010fca0008400000 */
[----:B------:R-:W-:-:S07]  /*f910*/  F2FP.BF16.F32.PACK_AB R6, RZ, R6 ;  /* 0x00000006ff06723e */ /* 0x000fce00000010ff */
[----:B------:R1:W-:Y:S04]  /*f920*/  @P2 STG.E.U16 desc[UR14][R4.64+0x12], R6 ;  /* 0x0000120604002986 */ /* 0x0003e8000c10150e */
[----:B-1----:R-:W4:Y:S01]  /*f930*/  LDL.LU R6, [R1+0x20] ;  /* 0x0000200001067983 */ /* 0x002f220000300800 */
[----:B--2---:R-:W-:Y:S01]  /*f940*/  FMUL R8, R8, UR13 ;  /* 0x0000000d08087c20 */ /* 0x004fe20008400000 */
[C---:B------:R-:W-:Y:S01]  /*f950*/  ISETP.GT.AND P2, PT, R0.reuse, 0x10, P0 ;  /* 0x000000100000780c */ /* 0x040fe20000744270 */
[----:B---3--:R-:W-:Y:S01]  /*f960*/  FMUL R7, R7, UR13 ;  /* 0x0000000d07077c20 */ /* 0x008fe20008400000 */
[C---:B------:R-:W-:Y:S02]  /*f970*/  ISETP.GT.AND P3, PT, R0.reuse, 0x11, P0 ;  /* 0x000000110000780c */ /* 0x040fe40000764270 */
[----:B------:R-:W-:-:S02]  /*f980*/  ISETP.GT.AND P4, PT, R0, 0x10, P1 ;  /* 0x000000100000780c */ /* 0x000fc40000f84270 */
[----:B------:R-:W-:Y:S01]  /*f990*/  F2FP.BF16.F32.PACK_AB R7, RZ, R7 ;  /* 0x00000007ff07723e */ /* 0x000fe200000010ff */
[----:B----4-:R-:W-:-:S05]  /*f9a0*/  FMUL R6, R6, UR13 ;  /* 0x0000000d06067c20 */ /* 0x010fca0008400000 */
[----:B------:R-:W-:-:S04]  /*f9b0*/  F2FP.BF16.F32.PACK_AB R6, RZ, R6 ;  /* 0x00000006ff06723e */ /* 0x000fc800000010ff */
[----:B------:R-:W-:Y:S02]  /*f9c0*/  PRMT R9, R6, 0x7610, R9 ;  /* 0x0000761006097816 */ /* 0x000fe40000000009 */
[----:B------:R-:W-:Y:S02]  /*f9d0*/  F2FP.BF16.F32.PACK_AB R6, RZ, R8 ;  /* 0x00000008ff06723e */ /* 0x000fe400000010ff */
[----:B------:R-:W2:Y:S04]  /*f9e0*/  LDL.LU R8, [R1+0x2c] ;  /* 0x00002c0001087983 */ /* 0x000ea80000300800 */
[----:B------:R1:W-:Y:S01]  /*f9f0*/  @P2 STG.E.U16 desc[UR14][R2.64+0x20], R9 ;  /* 0x0000200902002986 */ /* 0x0003e2000c10150e */
[----:B------:R-:W-:-:S03]  /*fa00*/  ISETP.GT.AND P2, PT, R0, 0x11, P1 ;  /* 0x000000110000780c */ /* 0x000fc60000f44270 */
[----:B------:R-:W-:Y:S04]  /*fa10*/  @P3 STG.E.U16 desc[UR14][R2.64+0x22], R7 ;  /* 0x0000220702003986 */ /* 0x000fe8000c10150e */
[----:B------:R3:W-:Y:S04]  /*fa20*/  @P4 STG.E.U16 desc[UR14][R4.64+0x20], R6 ;  /* 0x0000200604004986 */ /* 0x0007e8000c10150e */
[----:B-1----:R-:W4:Y:S01]  /*fa30*/  LDL.LU R9, [R1+0x34] ;  /* 0x0000340001097983 */ /* 0x002f220000300800 */
[----:B--2---:R-:W-:-:S05]  /*fa40*/  FMUL R8, R8, UR13 ;  /* 0x0000000d08087c20 */ /* 0x004fca0008400000 */
[----:B------:R-:W-:-:S04]  /*fa50*/  F2FP.BF16.F32.PACK_AB R8, RZ, R8 ;  /* 0x00000008ff08723e */ /* 0x000fc800000010ff */
[----:B---3--:R-:W-:Y:S02]  /*fa60*/  PRMT R6, R8, 0x7610, R6 ;  /* 0x0000761008067816 */ /* 0x008fe40000000006 */
[----:B------:R-:W2:Y:S04]  /*fa70*/  LDL.LU R8, [R1+0x30] ;  /* 0x0000300001087983 */ /* 0x000ea80000300800 */
[----:B------:R1:W-:Y:S04]  /*fa80*/  @P2 STG.E.U16 desc[UR14][R4.64+0x22], R6 ;  /* 0x0000220604002986 */ /* 0x0003e8000c10150e */
[----:B-1----:R-:W3:Y:S01]  /*fa90*/  LDL.LU R6, [R1+0x3c] ;  /* 0x00003c0001067983 */ /* 0x002ee20000300800 */
[----:B------:R-:W-:Y:S01]  /*faa0*/  ISETP.GT.AND P2, PT, R0, 0x18, P0 ;  /* 0x000000180000780c */ /* 0x000fe20000744270 */
[----:B----4-:R-:W-:Y:S01]  /*fab0*/  FMUL R9, R9, UR13 ;  /* 0x0000000d09097c20 */ /* 0x010fe20008400000 */
[----:B--2---:R-:W-:-:S05]  /*fac0*/  FMUL R8, R8, UR13 ;  /* 0x0000000d08087c20 */ /* 0x004fca0008400000 */
[----:B------:R-:W-:Y:S02]  /*fad0*/  F2FP.BF16.F32.PACK_AB R7, RZ, R8 ;  /* 0x00000008ff07723e */ /* 0x000fe400000010ff */
[----:B------:R-:W-:Y:S02]  /*fae0*/  F2FP.BF16.F32.PACK_AB R8, RZ, R9 ;  /* 0x00000009ff08723e */ /* 0x000fe400000010ff */
[----:B------:R-:W2:Y:S01]  /*faf0*/  LDL.LU R9, [R1+0x38] ;  /* 0x0000380001097983 */ /* 0x000ea20000300800 */
[C---:B------:R-:W-:Y:S02]  /*fb00*/  ISETP.GT.AND P3, PT, R0.reuse, 0x19, P0 ;  /* 0x000000190000780c */ /* 0x040fe40000764270 */
[----:B------:R-:W-:Y:S01]  /*fb10*/  ISETP.GT.AND P4, PT, R0, 0x18, P1 ;  /* 0x000000180000780c */ /* 0x000fe20000f84270 */
[----:B------:R1:W-:Y:S01]  /*fb20*/  @P2 STG.E.U16 desc[UR14][R2.64+0x30], R7 ;  /* 0x0000300702002986 */ /* 0x0003e2000c10150e */
[----:B---3--:R-:W-:-:S05]  /*fb30*/  FMUL R6, R6, UR13 ;  /* 0x0000000d06067c20 */ /* 0x008fca0008400000 */
[----:B------:R-:W-:Y:S01]  /*fb40*/  F2FP.BF16.F32.PACK_AB R6, RZ, R6 ;  /* 0x00000006ff06723e */ /* 0x000fe200000010ff */
[----:B-1----:R-:W3:Y:S03]  /*fb50*/  LDL.LU R7, [R1+0x44] ;  /* 0x0000440001077983 */ /* 0x002ee60000300800 */
[----:B------:R-:W-:Y:S02]  /*fb60*/  PRMT R10, R6, 0x7610, R10 ;  /* 0x00007610060a7816 */ /* 0x000fe4000000000a */
[----:B------:R-:W4:Y:S04]  /*fb70*/  LDL.LU R6, [R1+0x40] ;  /* 0x0000400001067983 */ /* 0x000f280000300800 */
[----:B------:R1:W-:Y:S01]  /*fb80*/  @P3 STG.E.U16 desc[UR14][R2.64+0x32], R8 ;  /* 0x0000320802003986 */ /* 0x0003e2000c10150e */
[----:B------:R-:W-:-:S02]  /*fb90*/  ISETP.GT.AND P2, PT, R0, 0x19, P1 ;  /* 0x000000190000780c */ /* 0x000fc40000f44270 */
[----:B------:R-:W-:Y:S01]  /*fba0*/  ISETP.GT.AND P5, PT, R0, 0x30, P1 ;  /* 0x000000300000780c */ /* 0x000fe20000fa4270 */
[----:B------:R-:W-:Y:S01]  /*fbb0*/  FMUL R12, R12, UR13 ;  /* 0x0000000d0c0c7c20 */ /* 0x000fe20008400000 */
        /* <DEDUP_REMOVED lines=31> */
[----:B------:R-:W-:-:S02]  /*fdb0*/  USHF.L.U32 UR6, UR18, 0x6, URZ ;  /* 0x0000000612067899 */ /* 0x000fc4000800063f */
[----:B------:R-:W-:Y:S01]  /*fdc0*/  USHF.L.U64.HI UR7, UR18, 0x6, UR19 ;  /* 0x0000000612077899 */ /* 0x000fe20008010213 */
[----:B------:R-:W-:Y:S01]  /*fdd0*/  FMUL R152, R152, UR13 ;  /* 0x0000000d98987c20 */ /* 0x000fe20008400000 */
[----:B------:R-:W-:Y:S01]  /*fde0*/  FMUL R153, R153, UR13 ;  /* 0x0000000d99997c20 */ /* 0x000fe20008400000 */
[----:B------:R-:W-:Y:S01]  /*fdf0*/  FMUL R154, R154, UR13 ;  /* 0x0000000d9a9a7c20 */ /* 0x000fe20008400000 */
[----:B------:R-:W-:Y:S01]  /*fe00*/  FMUL R155, R155, UR13 ;  /* 0x0000000d9b9b7c20 */ /* 0x000fe20008400000 */
[----:B--2---:R-:W-:-:S05]  /*fe10*/  FMUL R9, R9, UR13 ;  /* 0x0000000d09097c20 */ /* 0x004fca0008400000 */
[----:B------:R-:W-:Y:S01]  /*fe20*/  F2FP.BF16.F32.PACK_AB R9, RZ, R9 ;  /* 0x00000009ff09723e */ /* 0x000fe200000010ff */
[----:B----4-:R-:W-:-:S05]  /*fe30*/  FMUL R6, R6, UR13 ;  /* 0x0000000d06067c20 */ /* 0x010fca0008400000 */
[----:B-1----:R-:W-:Y:S02]  /*fe40*/  F2FP.BF16.F32.PACK_AB R8, RZ, R6 ;  /* 0x00000006ff08723e */ /* 0x002fe400000010ff */
[----:B------:R-:W2:Y:S04]  /*fe50*/  LDL.LU R6, [R1+0x48] ;  /* 0x0000480001067983 */ /* 0x000ea80000300800 */
[----:B------:R1:W-:Y:S04]  /*fe60*/  @P4 STG.E.U16 desc[UR14][R4.64+0x30], R9 ;  /* 0x0000300904004986 */ /* 0x0003e8000c10150e */
[----:B------:R-:W-:Y:S01]  /*fe70*/  @P2 STG.E.U16 desc[UR14][R4.64+0x32], R10 ;  /* 0x0000320a04002986 */ /* 0x000fe2000c10150e */
[C---:B------:R-:W-:Y:S01]  /*fe80*/  ISETP.GT.AND P2, PT, R0.reuse, 0x20, P0 ;  /* 0x000000200000780c */ /* 0x040fe20000744270 */
[----:B---3--:R-:W-:Y:S01]  /*fe90*/  FMUL R7, R7, UR13 ;  /* 0x0000000d07077c20 */ /* 0x008fe20008400000 */
[----:B------:R-:W-:-:S02]  /*fea0*/  ISETP.GT.AND P3, PT, R0, 0x21, P0 ;  /* 0x000000210000780c */ /* 0x000fc40000764270 */
[----:B------:R-:W-:Y:S02]  /*feb0*/  ISETP.GT.AND P4, PT, R0, 0x20, P1 ;  /* 0x000000200000780c */ /* 0x000fe40000f84270 */
[----:B------:R-:W-:-:S07]  /*fec0*/  F2FP.BF16.F32.PACK_AB R7, RZ, R7 ;  /* 0x00000007ff07723e */ /* 0x000fce00000010ff */
[----:B------:R3:W-:Y:S01]  /*fed0*/  @P2 STG.E.U16 desc[UR14][R2.64+0x40], R8 ;  /* 0x0000400802002986 */ /* 0x0007e2000c10150e */
[----:B------:R-:W-:Y:S02]  /*fee0*/  ISETP.GT.AND P2, PT, R0, 0x21, P1 ;  /* 0x000000210000780c */ /* 0x000fe40000f44270 */
[----:B-1----:R-:W-:Y:S01]  /*fef0*/  PRMT R9, R7, 0x7610, R9 ;  /* 0x0000761007097816 */ /* 0x002fe20000000009 */
[----:B------:R-:W-:-:S04]  /*ff00*/  FMUL R7, R250, UR13 ;  /* 0x0000000dfa077c20 */ /* 0x000fc80008400000 */
[----:B------:R1:W-:Y:S01]  /*ff10*/  @P3 STG.E.U16 desc[UR14][R2.64+0x42], R9 ;  /* 0x0000420902003986 */ /* 0x0003e2000c10150e */
[----:B------:R-:W-:Y:S01]  /*ff20*/  ISETP.GT.AND P3, PT, R0, 0x29, P0 ;  /* 0x000000290000780c */ /* 0x000fe20000764270 */
[----:B---3--:R-:W-:Y:S01]  /*ff30*/  FMUL R8, R249, UR13 ;  /* 0x0000000df9087c20 */ /* 0x008fe20008400000 */
[----:B------:R-:W-:-:S04]  /*ff40*/  F2FP.BF16.F32.PACK_AB R7, RZ, R7 ;  /* 0x00000007ff07723e */ /* 0x000fc800000010ff */
[----:B------:R-:W-:Y:S02]  /*ff50*/  F2FP.BF16.F32.PACK_AB R8, RZ, R8 ;  /* 0x00000008ff08723e */ /* 0x000fe400000010ff */
[----:B------:R-:W-:Y:S02]  /*ff60*/  PRMT R15, R7, 0x7610, R15 ;  /* 0x00007610070f7816 */ /* 0x000fe4000000000f */
[----:B------:R-:W-:Y:S01]  /*ff70*/  PRMT R17, R8, 0x7610, R17 ;  /* 0x0000761008117816 */ /* 0x000fe20000000011 */
[----:B------:R-:W-:Y:S01]  /*ff80*/  FMUL R7, R247, UR13 ;  /* 0x0000000df7077c20 */ /* 0x000fe20008400000 */
[----:B------:R-:W-:-:S04]  /*ff90*/  FMUL R8, R246, UR13 ;  /* 0x0000000df6087c20 */ /* 0x000fc80008400000 */
[----:B------:R-:W-:Y:S02]  /*ffa0*/  F2FP.BF16.F32.PACK_AB R7, RZ, R7 ;  /* 0x00000007ff07723e */ /* 0x000fe400000010ff */
[----:B------:R-:W-:Y:S01]  /*ffb0*/  F2FP.BF16.F32.PACK_AB R8, RZ, R8 ;  /* 0x00000008ff08723e */ /* 0x000fe200000010ff */
[----:B-1----:R-:W-:Y:S01]  /*ffc0*/  FMUL R9, R245, UR13 ;  /* 0x0000000df5097c20 */ /* 0x002fe20008400000 */
[----:B------:R-:W-:-:S04]  /*ffd0*/  F2FP.BF16.F32.PACK_AB R12, RZ, R12 ;  /* 0x0000000cff0c723e */ /* 0x000fc800000010ff */
[----:B------:R-:W-:Y:S02]  /*ffe0*/  F2FP.BF16.F32.PACK_AB R9, RZ, R9 ;  /* 0x00000009ff09723e */ /* 0x000fe400000010ff */
[----:B------:R-:W-:Y:S02]  /*fff0*/  F2FP.BF16.F32.PACK_AB R16, RZ, R16 ;  /* 0x00000010ff10723e */ /* 0x000fe400000010ff */
[----:B------:R-:W-:Y:S02]  /*10000*/  F2FP.BF16.F32.PACK_AB R18, RZ, R18 ;  /* 0x00000012ff12723e */ /* 0x000fe400000010ff */
[----:B------:R-:W-:Y:S02]  /*10010*/  F2FP.BF16.F32.PACK_AB R20, RZ, R20 ;  /* 0x00000014ff14723e */ /* 0x000fe400000010ff */
[----:B------:R-:W-:Y:S02]  /*10020*/  F2FP.BF16.F32.PACK_AB R19, RZ, R19 ;  /* 0x00000013ff13723e */ /* 0x000fe400000010ff */
[----:B------:R-:W-:-:S02]  /*10030*/  F2FP.BF16.F32.PACK_AB R21, RZ, R21 ;  /* 0x00000015ff15723e */ /* 0x000fc400000010ff */
        /* <DEDUP_REMOVED lines=25> */
[----:B------:R-:W-:Y:S01]  /*101d0*/  F2FP.BF16.F32.PACK_AB R239, RZ, R239 ;  /* 0x000000efffef723e */ /* 0x000fe200000010ff */
[----:B--2---:R-:W-:-:S05]  /*101e0*/  FMUL R6, R6, UR13 ;  /* 0x0000000d06067c20 */ /* 0x004fca0008400000 */
[----:B------:R-:W-:-:S04]  /*101f0*/  F2FP.BF16.F32.PACK_AB R6, RZ, R6 ;  /* 0x00000006ff06723e */ /* 0x000fc800000010ff */
[----:B------:R-:W-:Y:S01]  /*10200*/  PRMT R10, R6, 0x7610, R10 ;  /* 0x00007610060a7816 */ /* 0x000fe2000000000a */
[----:B------:R-:W-:-:S05]  /*10210*/  FMUL R6, R252, UR13 ;  /* 0x0000000dfc067c20 */ /* 0x000fca0008400000 */
[----:B------:R-:W-:-:S04]  /*10220*/  F2FP.BF16.F32.PACK_AB R6, RZ, R6 ;  /* 0x00000006ff06723e */ /* 0x000fc800000010ff */
[----:B------:R-:W-:Y:S01]  /*10230*/  PRMT R11, R6, 0x7610, R11 ;  /* 0x00007610060b7816 */ /* 0x000fe2000000000b */
[----:B------:R1:W-:Y:S01]  /*10240*/  @P4 STG.E.U16 desc[UR14][R4.64+0x40], R10 ;  /* 0x0000400a04004986 */ /* 0x0003e2000c10150e */
[----:B------:R-:W-:-:S03]  /*10250*/  FMUL R6, R251, UR13 ;  /* 0x0000000dfb067c20 */ /* 0x000fc60008400000 */
[----:B------:R2:W-:Y:S01]  /*10260*/  @P2 STG.E.U16 desc[UR14][R4.64+0x42], R11 ;  /* 0x0000420b04002986 */ /* 0x0005e2000c10150e */
[C---:B------:R-:W-:Y:S02]  /*10270*/  ISETP.GT.AND P2, PT, R0.reuse, 0x28, P0 ;  /* 0x000000280000780c */ /* 0x040fe40000744270 */
[----:B------:R-:W-:Y:S02]  /*10280*/  ISETP.GT.AND P4, PT, R0, 0x28, P1 ;  /* 0x000000280000780c */ /* 0x000fe40000f84270 */
[----:B------:R-:W-:-:S04]  /*10290*/  F2FP.BF16.F32.PACK_AB R6, RZ, R6 ;  /* 0x00000006ff06723e */ /* 0x000fc800000010ff */
[----:B------:R-:W-:Y:S01]  /*102a0*/  PRMT R13, R6, 0x7610, R13 ;  /* 0x00007610060d7816 */ /* 0x000fe2000000000d */
[----:B------:R-:W-:Y:S01]  /*102b0*/  @P3 STG.E.U16 desc[UR14][R2.64+0x52], R15 ;  /* 0x0000520f02003986 */ /* 0x000fe2000c10150e */
[----:B------:R-:W-:-:S03]  /*102c0*/  ISETP.GT.AND P3, PT, R0, 0x30, P0 ;  /* 0x000000300000780c */ /* 0x000fc60000764270 */
[----:B------:R3:W-:Y:S01]  /*102d0*/  @P2 STG.E.U16 desc[UR14][R2.64+0x50], R13 ;  /* 0x0000500d02002986 */ /* 0x0007e2000c10150e */
[----:B------:R-:W-:Y:S01]  /*102e0*/  ISETP.GT.AND P2, PT, R0, 0x29, P1 ;  /* 0x000000290000780c */ /* 0x000fe20000f44270 */
[----:B------:R-:W-:Y:S02]  /*102f0*/  FMUL R6, R248, UR13 ;  /* 0x0000000df8067c20 */ /* 0x000fe40008400000 */
[----:B------:R4:W-:Y:S01]  /*10300*/  @P4 STG.E.U16 desc[UR14][R4.64+0x50], R17 ;  /* 0x0000501104004986 */ /* 0x0009e2000c10150e */
[----:B------:R-:W-:Y:S02]  /*10310*/  ISETP.GT.AND P4, PT, R0, 0x31, P0 ;  /* 0x000000310000780c */ /* 0x000fe40000784270 */
[----:B------:R-:W-:Y:S01]  /*10320*/  F2FP.BF16.F32.PACK_AB R6, RZ, R6 ;  /* 0x00000006ff06723e */ /* 0x000fe200000010ff */
[----:B-1----:R-:W-:Y:S01]  /*10330*/  FMUL R10, R244, UR13 ;  /* 0x0000000df40a7c20 */ /* 0x002fe20008400000 */
[----:B--2---:R-:W-:-:S05]  /*10340*/  FMUL R11, R243, UR13 ;  /* 0x0000000df30b7c20 */ /* 0x004fca0008400000 */
[----:B------:R-:W-:Y:S01]  /*10350*/  @P2 STG.E.U16 desc[UR14][R4.64+0x52], R6 ;  /* 0x0000520604002986 */ /* 0x000fe2000c10150e */
[----:B------:R-:W-:-:S03]  /*10360*/  ISETP.GT.AND P2, PT, R0, 0x31, P1 ;  /* 0x000000310000780c */ /* 0x000fc60000f44270 */
[----:B------:R-:W-:Y:S01]  /*10370*/  @P3 STG.E.U16 desc[UR14][R2.64+0x60], R7 ;  /* 0x0000600702003986 */ /* 0x000fe2000c10150e */
[----:B------:R-:W-:-:S03]  /*10380*/  ISETP.GT.AND P3, PT, R0, 0x38, P0 ;  /* 0x000000380000780c */ /* 0x000fc60000764270 */
[----:B------:R-:W-:Y:S01]  /*10390*/  @P4 STG.E.U16 desc[UR14][R2.64+0x62], R8 ;  /* 0x0000620802004986 */ /* 0x000fe2000c10150e */
[C---:B------:R-:W-:Y:S02]  /*103a0*/  ISETP.GT.AND P4, PT, R0.reuse, 0x39, P0 ;  /* 0x000000390000780c */ /* 0x040fe40000784270 */
[----:B------:R-:W-:Y:S02]  /*103b0*/  F2FP.BF16.F32.PACK_AB R10, RZ, R10 ;  /* 0x0000000aff0a723e */ /* 0x000fe400000010ff */
[----:B------:R-:W-:Y:S01]  /*103c0*/  F2FP.BF16.F32.PACK_AB R11, RZ, R11 ;  /* 0x0000000bff0b723e */ /* 0x000fe200000010ff */
[----:B------:R-:W-:Y:S01]  /*103d0*/  @P5 STG.E.U16 desc[UR14][R4.64+0x60], R9 ;  /* 0x0000600904005986 */ /* 0x000fe2000c10150e */
[----:B------:R-:W-:-:S03]  /*103e0*/  ISETP.GT.AND P5, PT, R0, 0x38, P1 ;  /* 0x000000380000780c */ /* 0x000fc60000fa4270 */
[----:B------:R-:W-:Y:S01]  /*103f0*/  @P2 STG.E.U16 desc[UR14][R4.64+0x62], R10 ;  /* 0x0000620a04002986 */ /* 0x000fe2000c10150e */
[----:B------:R-:W-:Y:S01]  /*10400*/  ISETP.GT.AND P2, PT, R0, 0x39, P1 ;  /* 0x000000390000780c */ /* 0x000fe20000f44270 */
[----:B---3--:R-:W-:Y:S02]  /*10410*/  FMUL R13, R242, UR13 ;  /* 0x0000000df20d7c20 */ /* 0x008fe40008400000 */
[----:B------:R-:W-:Y:S01]  /*10420*/  @P3 STG.E.U16 desc[UR14][R2.64+0x70], R11 ;  /* 0x0000700b02003986 */ /* 0x000fe2000c10150e */
[C---:B------:R-:W-:Y:S01]  /*10430*/  ISETP.GT.AND P3, PT, R0.reuse, 0x40, P0 ;  /* 0x000000400000780c */ /* 0x040fe20000764270 */
[----:B------:R-:W-:Y:S02]  /*10440*/  FMUL R15, R241, UR13 ;  /* 0x0000000df10f7c20 */ /* 0x000fe40008400000 */
[----:B------:R-:W-:Y:S01]  /*10450*/  @P4 STG.E.U16 desc[UR14][R2.64+0x72], R12 ;  /* 0x0000720c02004986 */ /* 0x000fe2000c10150e */
[----:B------:R-:W-:Y:S02]  /*10460*/  ISETP.GT.AND P4, PT, R0, 0x41, P0 ;  /* 0x000000410000780c */ /* 0x000fe40000784270 */
[----:B------:R-:W-:-:S02]  /*10470*/  F2FP.BF16.F32.PACK_AB R13, RZ, R13 ;  /* 0x0000000dff0d723e */ /* 0x000fc400000010ff */
[----:B------:R-:W-:-:S03]  /*10480*/  F2FP.BF16.F32.PACK_AB R15, RZ, R15 ;  /* 0x0000000fff0f723e */ /* 0x000fc600000010ff */
[----:B------:R-:W-:Y:S01]  /*10490*/  @P5 STG.E.U16 desc[UR14][R4.64+0x70], R13 ;  /* 0x0000700d04005986 */ /* 0x000fe2000c10150e */
[----:B------:R-:W-:-:S03]  /*104a0*/  ISETP.GT.AND P5, PT, R0, 0x40, P1 ;  /* 0x000000400000780c */ /* 0x000fc60000fa4270 */
[----:B------:R-:W-:Y:S01]  /*104b0*/  @P2 STG.E.U16 desc[UR14][R4.64+0x72], R15 ;  /* 0x0000720f04002986 */ /* 0x000fe2000c10150e */
[----:B------:R-:W-:Y:S01]  /*104c0*/  ISETP.GT.AND P2, PT, R0, 0x41, P1 ;  /* 0x000000410000780c */ /* 0x000fe20000f44270 */
[----:B----4-:R-:W-:Y:S02]  /*104d0*/  FMUL R17, R240, UR13 ;  /* 0x0000000df0117c20 */ /* 0x010fe40008400000 */
[----:B------:R-:W-:Y:S01]  /*104e0*/  @P3 STG.E.U16 desc[UR14][R2.64+0x80], R16 ;  /* 0x0000801002003986 */ /* 0x000fe2000c10150e */
[----:B------:R-:W-:-:S03]  /*104f0*/  ISETP.GT.AND P3, PT, R0, 0x48, P0 ;  /* 0x000000480000780c */ /* 0x000fc60000764270 */
[----:B------:R-:W-:Y:S01]  /*10500*/  @P4 STG.E.U16 desc[UR14][R2.64+0x82], R18 ;  /* 0x0000821202004986 */ /* 0x000fe2000c10150e */
[----:B------:R-:W-:Y:S02]  /*10510*/  ISETP.GT.AND P4, PT, R0, 0x49, P0 ;  /* 0x000000490000780c */ /* 0x000fe40000784270 */
[----:B------:R-:W-:-:S05]  /*10520*/  F2FP.BF16.F32.PACK_AB R17, RZ, R17 ;  /* 0x00000011ff11723e */ /* 0x000fca00000010ff */
[----:B------:R-:W-:Y:S01]  /*10530*/  @P5 STG.E.U16 desc[UR14][R4.64+0x80], R17 ;  /* 0x0000801104005986 */ /* 0x000fe2000c10150e */
[----:B------:R-:W-:-:S03]  /*10540*/  ISETP.GT.AND P5, PT, R0, 0x48, P1 ;  /* 0x000000480000780c */ /* 0x000fc60000fa4270 */
        /* <DEDUP_REMOVED lines=43> */
[C---:B------:R-:W-:Y:S02]  /*10800*/  ISETP.GT.AND P3, PT, R0.reuse, 0x78, P0 ;  /* 0x000000780000780c */ /* 0x040fe40000764270 */
[C---:B------:R-:W-:Y:S01]  /*10810*/  ISETP.GT.AND P0, PT, R0.reuse, 0x79, P0 ;  /* 0x000000790000780c */ /* 0x040fe20000704270 */
[----:B------:R-:W-:Y:S01]  /*10820*/  @P4 STG.E.U16 desc[UR14][R2.64+0xe2], R233 ;  /* 0x0000e2e902004986 */ /* 0x000fe2000c10150e */
[C---:B------:R-:W-:Y:S02]  /*10830*/  ISETP.GT.AND P4, PT, R0.reuse, 0x78, P1 ;  /* 0x000000780000780c */ /* 0x040fe40000f84270 */
[----:B------:R-:W-:Y:S01]  /*10840*/  ISETP.GT.AND P1, PT, R0, 0x79, P1 ;  /* 0x000000790000780c */ /* 0x000fe20000f24270 */
[----:B------:R-:W-:Y:S01]  /*10850*/  @P5 STG.E.U16 desc[UR14][R4.64+0xe0], R234 ;  /* 0x0000e0ea04005986 */ /* 0x000fe2000c10150e */
[----:B------:R-:W-:-:S03]  /*10860*/  USHF.L.U32 UR10, UR6, 0x1, URZ ;  /* 0x00000001060a7899 */ /* 0x000fc6000800063f */
[----:B------:R-:W-:Y:S04]  /*10870*/  @P2 STG.E.U16 desc[UR14][R4.64+0xe2], R235 ;  /* 0x0000e2eb04002986 */ /* 0x000fe8000c10150e */
[----:B------:R-:W-:Y:S04]  /*10880*/  @P3 STG.E.U16 desc[UR14][R2.64+0xf0], R236 ;  /* 0x0000f0ec02003986 */ /* 0x000fe8000c10150e */
[----:B------:R-:W-:Y:S01]  /*10890*/  @P0 STG.E.U16 desc[UR14][R2.64+0xf2], R237 ;  /* 0x0000f2ed02000986 */ /* 0x000fe2000c10150e */
[----:B------:R-:W-:-:S03]  /*108a0*/  ISETP.GT.AND P0, PT, R14, 0x48, PT ;  /* 0x000000480e00780c */ /* 0x000fc60003f04270 */
[----:B------:R-:W-:Y:S01]  /*108b0*/  @P4 STG.E.U16 desc[UR14][R4.64+0xf0], R238 ;  /* 0x0000f0ee04004986 */ /* 0x000fe2000c10150e */
[----:B------:R-:W-:-:S03]  /*108c0*/  USHF.L.U64.HI UR6, UR6, 0x1, UR7 ;  /* 0x0000000106067899 */ /* 0x000fc60008010207 */
[----:B------:R1:W-:Y:S01]  /*108d0*/  @P1 STG.E.U16 desc[UR14][R4.64+0xf2], R239 ;  /* 0x0000f2ef04001986 */ /* 0x0003e2000c10150e */
[----:B------:R-:W-:Y:S02]  /*108e0*/  ISETP.GT.AND P1, PT, R14, 0x40, PT ;  /* 0x000000400e00780c */ /* 0x000fe40003f24270 */
[C---:B------:R-:W-:Y:S02]  /*108f0*/  ISETP.GT.AND P3, PT, R0.reuse, RZ, P0 ;  /* 0x000000ff0000720c */ /* 0x040fe40000764270 */
[C---:B------:R-:W-:Y:S02]  /*10900*/  ISETP.GT.AND P5, PT, R0.reuse, RZ, P1 ;  /* 0x000000ff0000720c */ /* 0x040fe40000fa4270 */
[----:B------:R-:W-:Y:S02]  /*10910*/  ISETP.GT.AND P4, PT, R0, 0x1, P1 ;  /* 0x000000010000780c */ /* 0x000fe40000f84270 */
[----:B-1----:R-:W-:Y:S02]  /*10920*/  IADD3 R4, P6, R2, UR10, RZ ;  /* 0x0000000a02047c10 */ /* 0x002fe4000ffde0ff */
[----:B------:R-:W-:-:S02]  /*10930*/  ISETP.GT.AND P2, PT, R0, 0x1, P0 ;  /* 0x000000010000780c */ /* 0x000fc40000744270 */
[----:B------:R-:W-:Y:S02]  /*10940*/  IADD3.X R5, R3, UR6, RZ, P6, !PT ;  /* 0x0000000603057c10 */ /* 0x000fe4000b7fe4ff */
[----:B------:R-:W-:Y:S02]  /*10950*/  IADD3 R10, P6, R4, UR9, RZ ;  /* 0x00000009040a7c10 */ /* 0x000fe4000ffde0ff */
[----:B------:R-:W-:Y:S02]  /*10960*/  F2FP.BF16.F32.PACK_AB R152, RZ, R152 ;  /* 0x00000098ff98723e */ /* 0x000fe400000010ff */
[----:B------:R-:W-:Y:S02]  /*10970*/  F2FP.BF16.F32.PACK_AB R153, RZ, R153 ;  /* 0x00000099ff99723e */ /* 0x000fe400000010ff */
[----:B------:R-:W-:Y:S02]  /*10980*/  F2FP.BF16.F32.PACK_AB R154, RZ, R154 ;  /* 0x0000009aff9a723e */ /* 0x000fe400000010ff */
[----:B------:R-:W-:Y:S01]  /*10990*/  IADD3.X R11, R5, UR8, RZ, P6, !PT ;  /* 0x00000008050b7c10 */ /* 0x000fe2000b7fe4ff */
[----:B------:R-:W-:Y:S01]  /*109a0*/  FMUL R6, R156, UR13 ;  /* 0x0000000d9c067c20 */ /* 0x000fe20008400000 */
[----:B------:R-:W-:Y:S01]  /*109b0*/  F2FP.BF16.F32.PACK_AB R155, RZ, R155 ;  /* 0x0000009bff9b723e */ /* 0x000fe200000010ff */
[----:B------:R-:W-:Y:S01]  /*109c0*/  @P5 STG.E.U16 desc[UR14][R4.64], R152 ;  /* 0x0000009804005986 */ /* 0x000fe2000c10150e */
[----:B------:R-:W-:-:S03]  /*109d0*/  FMUL R7, R157, UR13 ;  /* 0x0000000d9d077c20 */ /* 0x000fc60008400000 */
[----:B------:R-:W-:Y:S01]  /*109e0*/  @P4 STG.E.U16 desc[UR14][R4.64+0x2], R153 ;  /* 0x0000029904004986 */ /* 0x000fe2000c10150e */
[----:B------:R-:W-:-:S03]  /*109f0*/  ISETP.GT.AND P4, PT, R0, 0x9, P1 ;  /* 0x000000090000780c */ /* 0x000fc60000f84270 */
[----:B------:R-:W-:Y:S01]  /*10a00*/  @P3 STG.E.U16 desc[UR14][R10.64], R154 ;  /* 0x0000009a0a003986 */ /* 0x000fe2000c10150e */
[C---:B------:R-:W-:Y:S01]  /*10a10*/  ISETP.GT.AND P3, PT, R0.reuse, 0x8, P1 ;  /* 0x000000080000780c */ /* 0x040fe20000f64270 */
[----:B------:R-:W-:Y:S01]  /*10a20*/  IMAD.U32 R9, RZ, RZ, UR9 ;  /* 0x00000009ff097e24 */ /* 0x000fe2000f8e00ff */
[----:B------:R-:W-:Y:S01]  /*10a30*/  F2FP.BF16.F32.PACK_AB R6, RZ, R6 ;  /* 0x00000006ff06723e */ /* 0x000fe200000010ff */
[----:B------:R1:W-:Y:S01]  /*10a40*/  @P2 STG.E.U16 desc[UR14][R10.64+0x2], R155 ;  /* 0x0000029b0a002986 */ /* 0x0003e2000c10150e */
[----:B------:R-:W-:Y:S01]  /*10a50*/  ISETP.GT.AND P2, PT, R0, 0x8, P0 ;  /* 0x000000080000780c */ /* 0x000fe20000744270 */
[----:B------:R-:W-:Y:S01]  /*10a60*/  FMUL R8, R158, UR13 ;  /* 0x0000000d9e087c20 */ /* 0x000fe20008400000 */
[----:B------:R-:W-:-:S04]  /*10a70*/  F2FP.BF16.F32.PACK_AB R7, RZ, R7 ;  /* 0x00000007ff07723e */ /* 0x000fc800000010ff */
[----:B------:R-:W-:Y:S02]  /*10a80*/  F2FP.BF16.F32.PACK_AB R8, RZ, R8 ;  /* 0x00000008ff08723e */ /* 0x000fe400000010ff */
[----:B-1----:R-:W-:Y:S01]  /*10a90*/  PRMT R10, R6, 0x7610, R10 ;  /* 0x00007610060a7816 */ /* 0x002fe2000000000a */
[----:B------:R-:W-:Y:S01]  /*10aa0*/  IMAD.U32 R11, RZ, RZ, UR8 ;  /* 0x00000008ff0b7e24 */ /* 0x000fe2000f8e00ff */
[----:B------:R-:W-:Y:S02]  /*10ab0*/  IADD3 R6, P5, P6, R9, UR10, R2 ;  /* 0x0000000a09067c10 */ /* 0x000fe4000febe002 */
[----:B------:R-:W-:Y:S02]  /*10ac0*/  PRMT R9, R7, 0x7610, R9 ;  /* 0x0000761007097816 */ /* 0x000fe40000000009 */
[----:B------:R-:W-:Y:S01]  /*10ad0*/  IADD3.X R7, R11, UR6, R3, P5, P6 ;  /* 0x000000060b077c10 */ /* 0x000fe2000afec403 */
[----:B------:R-:W-:Y:S01]  /*10ae0*/  @P3 STG.E.U16 desc[UR14][R4.64+0x10], R10 ;  /* 0x0000100a04003986 */ /* 0x000fe2000c10150e */
[----:B------:R-:W-:-:S03]  /*10af0*/  ISETP.GT.AND P3, PT, R0, 0x9, P0 ;  /* 0x000000090000780c */ /* 0x000fc60000764270 */
[----:B------:R-:W-:Y:S01]  /*10b00*/  @P4 STG.E.U16 desc[UR14][R4.64+0x12], R9 ;  /* 0x0000120904004986 */ /* 0x000fe2000c10150e */
[C---:B------:R-:W-:Y:S01]  /*10b10*/  ISETP.GT.AND P4, PT, R0.reuse, 0x10, P1 ;  /* 0x000000100000780c */ /* 0x040fe20000f84270 */
[----:B------:R-:W-:Y:S01]  /*10b20*/  FMUL R159, R159, UR13 ;  /* 0x0000000d9f9f7c20 */ /* 0x000fe20008400000 */
[C---:B------:R-:W-:Y:S01]  /*10b30*/  ISETP.GT.AND P5, PT, R0.reuse, 0x11, P1 ;  /* 0x000000110000780c */ /* 0x040fe20000fa4270 */
[----:B------:R-:W-:Y:S01]  /*10b40*/  @P2 STG.E.U16 desc[UR14][R6.64+0x10], R8 ;  /* 0x0000100806002986 */ /* 0x000fe2000c10150e */
[----:B------:R-:W-:Y:S01]  /*10b50*/  ISETP.GT.AND P2, PT, R0, 0x10, P0 ;  /* 0x000000100000780c */ /* 0x000fe20000744270 */
[----:B------:R-:W-:Y:S01]  /*10b60*/  FMUL R160, R160, UR13 ;  /* 0x0000000da0a07c20 */ /* 0x000fe20008400000 */
[----:B------:R-:W-:Y:S01]  /*10b70*/  FMUL R161, R161, UR13 ;  /* 0x0000000da1a17c20 */ /* 0x000fe20008400000 */
[----:B------:R-:W-:Y:S01]  /*10b80*/  FMUL R162, R162, UR13 ;  /* 0x0000000da2a27c20 */ /* 0x000fe20008400000 */
[----:B------:R-:W-:Y:S02]  /*10b90*/  F2FP.BF16.F32.PACK_AB R159, RZ, R159 ;  /* 0x0000009fff9f723e */ /* 0x000fe400000010ff */
[----:B------:R-:W-:-:S02]  /*10ba0*/  F2FP.BF16.F32.PACK_AB R160, RZ, R160 ;  /* 0x000000a0ffa0723e */ /* 0x000fc400000010ff */
[----:B------:R-:W-:Y:S02]  /*10bb0*/  F2FP.BF16.F32.PACK_AB R161, RZ, R161 ;  /* 0x000000a1ffa1723e */ /* 0x000fe400000010ff */
[----:B------:R-:W-:Y:S01]  /*10bc0*/  F2FP.BF16.F32.PACK_AB R162, RZ, R162 ;  /* 0x000000a2ffa2723e */ /* 0x000fe200000010ff */
[----:B------:R-:W-:Y:S01]  /*10bd0*/  @P3 STG.E.U16 desc[UR14][R6.64+0x12], R159 ;  /* 0x0000129f06003986 */ /* 0x000fe2000c10150e */
[----:B------:R-:W-:-:S03]  /*10be0*/  ISETP.GT.AND P3, PT, R0, 0x11, P0 ;  /* 0x000000110000780c */ /* 0x000fc60000764270 */
[----:B------:R-:W-:Y:S01]  /*10bf0*/  @P4 STG.E.U16 desc[UR14][R4.64+0x20], R160 ;  /* 0x000020a004004986 */ /* 0x000fe2000c10150e */
[C---:B------:R-:W-:Y:S01]  /*10c00*/  ISETP.GT.AND P4, PT, R0.reuse, 0x18, P1 ;  /* 0x000000180000780c */ /* 0x040fe20000f84270 */
[----:B------:R-:W-:Y:S02]  /*10c10*/  FMUL R163, R163, UR13 ;  /* 0x0000000da3a37c20 */ /* 0x000fe40008400000 */
[----:B------:R-:W-:Y:S01]  /*10c20*/  @P5 STG.E.U16 desc[UR14][R4.64+0x22], R161 ;  /* 0x000022a104005986 */ /* 0x000fe2000c10150e */
[----:B------:R-:W-:Y:S01]  /*10c30*/  ISETP.GT.AND P5, PT, R0, 0x19, P1 ;  /* 0x000000190000780c */ /* 0x000fe20000fa4270 */
[----:B------:R-:W-:Y:S02]  /*10c40*/  FMUL R164, R164, UR13 ;  /* 0x0000000da4a47c20 */ /* 0x000fe40008400000 */
[----:B------:R-:W-:Y:S01]  /*10c50*/  @P2 STG.E.U16 desc[UR14][R6.64+0x20], R162 ;  /* 0x000020a206002986 */ /* 0x000fe2000c10150e */
[----:B------:R-:W-:Y:S01]  /*10c60*/  ISETP.GT.AND P2, PT, R0, 0x18, P0 ;  /* 0x000000180000780c */ /* 0x000fe20000744270 */
[----:B------:R-:W-:Y:S01]  /*10c70*/  FMUL R165, R165, UR13 ;  /* 0x0000000da5a57c20 */ /* 0x000fe20008400000 */
[----:B------:R-:W-:Y:S01]  /*10c80*/  FMUL R166, R166, UR13 ;  /* 0x0000000da6a67c20 */ /* 0x000fe20008400000 */
[----:B------:R-:W-:-:S02]  /*10c90*/  F2FP.BF16.F32.PACK_AB R163, RZ, R163 ;  /* 0x000000a3ffa3723e */ /* 0x000fc400000010ff */
[----:B------:R-:W-:Y:S02]  /*10ca0*/  F2FP.BF16.F32.PACK_AB R164, RZ, R164 ;  /* 0x000000a4ffa4723e */ /* 0x000fe400000010ff */
        /* <DEDUP_REMOVED lines=181> */
[C---:B------:R-:W-:Y:S02]  /*11800*/  ISETP.GT.AND P4, PT, R0.reuse, 0x71, P0 ;  /* 0x000000710000780c */ /* 0x040fe40000784270 */
[----:B------:R-:W-:Y:S01]  /*11810*/  ISETP.GT.AND P1, PT, R0, 0x79, P1 ;  /* 0x000000790000780c */ /* 0x000fe20000f24270 */
[----:B------:R-:W-:Y:S01]  /*11820*/  @P5 STG.E.U16 desc[UR14][R4.64+0xe2], R209 ;  /* 0x0000e2d104005986 */ /* 0x000fe2000c10150e */
[----:B------:R-:W-:-:S03]  /*11830*/  FMUL R211, R211, UR13 ;  /* 0x0000000dd3d37c20 */ /* 0x000fc60008400000 */
[----:B------:R-:W-:Y:S01]  /*11840*/  @P2 STG.E.U16 desc[UR14][R6.64+0xe0], R210 ;  /* 0x0000e0d206002986 */ /* 0x000fe2000c10150e */
[----:B------:R-:W-:Y:S01]  /*11850*/  ISETP.GT.AND P2, PT, R0, 0x78, P0 ;  /* 0x000000780000780c */ /* 0x000fe20000744270 */
[----:B------:R-:W-:Y:S01]  /*11860*/  FMUL R212, R212, UR13 ;  /* 0x0000000dd4d47c20 */ /* 0x000fe20008400000 */
[----:B------:R-:W-:Y:S01]  /*11870*/  FMUL R213, R213, UR13 ;  /* 0x0000000dd5d57c20 */ /* 0x000fe20008400000 */
[----:B------:R-:W-:Y:S02]  /*11880*/  F2FP.BF16.F32.PACK_AB R211, RZ, R211 ;  /* 0x000000d3ffd3723e */ /* 0x000fe400000010ff */
[----:B------:R-:W-:Y:S01]  /*11890*/  ISETP.GT.AND P0, PT, R0, 0x79, P0 ;  /* 0x000000790000780c */ /* 0x000fe20000704270 */
[----:B------:R-:W-:Y:S01]  /*118a0*/  FMUL R214, R214, UR13 ;  /* 0x0000000dd6d67c20 */ /* 0x000fe20008400000 */
[----:B------:R-:W-:Y:S02]  /*118b0*/  F2FP.BF16.F32.PACK_AB R212, RZ, R212 ;  /* 0x000000d4ffd4723e */ /* 0x000fe400000010ff */
[----:B------:R-:W-:Y:S01]  /*118c0*/  F2FP.BF16.F32.PACK_AB R213, RZ, R213 ;  /* 0x000000d5ffd5723e */ /* 0x000fe200000010ff */
[----:B------:R-:W-:Y:S01]  /*118d0*/  @P4 STG.E.U16 desc[UR14][R6.64+0xe2], R211 ;  /* 0x0000e2d306004986 */ /* 0x000fe2000c10150e */
[----:B------:R-:W-:Y:S01]  /*118e0*/  F2FP.BF16.F32.PACK_AB R214, RZ, R214 ;  /* 0x000000d6ffd6723e */ /* 0x000fe200000010ff */
[----:B------:R-:W-:-:S02]  /*118f0*/  USHF.L.U32 UR7, UR18, 0x8, URZ ;  /* 0x0000000812077899 */ /* 0x000fc4000800063f */
[----:B------:R-:W-:Y:S04]  /*11900*/  @P3 STG.E.U16 desc[UR14][R4.64+0xf0], R212 ;  /* 0x0000f0d404003986 */ /* 0x000fe8000c10150e */
[----:B------:R1:W-:Y:S01]  /*11910*/  @P1 STG.E.U16 desc[UR14][R4.64+0xf2], R213 ;  /* 0x0000f2d504001986 */ /* 0x0003e2000c10150e */
[----:B------:R-:W-:Y:S01]  /*11920*/  FMUL R215, R215, UR13 ;  /* 0x0000000dd7d77c20 */ /* 0x000fe20008400000 */
[----:B------:R-:W-:Y:S01]  /*11930*/  USHF.L.U64.HI UR6, UR18, 0x8, UR19 ;  /* 0x0000000812067899 */ /* 0x000fe20008010213 */
[----:B-1----:R-:W-:Y:S01]  /*11940*/  @P2 IMAD.MOV.U32 R4, RZ, RZ, R6 ;  /* 0x000000ffff042224 */ /* 0x002fe200078e0006 */
[----:B------:R-:W-:-:S05]  /*11950*/  @P2 MOV R5, R7 ;  /* 0x0000000700052202 */ /* 0x000fca0000000f00 */
[----:B------:R1:W-:Y:S01]  /*11960*/  @P2 STG.E.U16 desc[UR14][R4.64+0xf0], R214 ;  /* 0x0000f0d604002986 */ /* 0x0003e2000c10150e */
[----:B------:R-:W-:Y:S01]  /*11970*/  F2FP.BF16.F32.PACK_AB R215, RZ, R215 ;  /* 0x000000d7ffd7723e */ /* 0x000fe200000010ff */
[----:B------:R-:W-:Y:S01]  /*11980*/  IMAD.U32 R9, RZ, RZ, UR6 ;  /* 0x00000006ff097e24 */ /* 0x000fe2000f8e00ff */
[C---:B------:R-:W-:Y:S02]  /*11990*/  ISETP.GT.AND P3, PT, R14.reuse, 0x80, PT ;  /* 0x000000800e00780c */ /* 0x040fe40003f64270 */
[----:B------:R-:W-:Y:S01]  /*119a0*/  ISETP.GT.AND P1, PT, R14, 0x88, PT ;  /* 0x000000880e00780c */ /* 0x000fe20003f24270 */
[----:B-1----:R-:W-:Y:S02]  /*119b0*/  @P0 IMAD.MOV.U32 R5, RZ, RZ, R7 ;  /* 0x000000ffff050224 */ /* 0x002fe400078e0007 */
[----:B------:R-:W-:Y:S02]  /*119c0*/  IMAD.U32 R7, RZ, RZ, UR7 ;  /* 0x00000007ff077e24 */ /* 0x000fe4000f8e00ff */
[----:B------:R-:W-:-:S03]  /*119d0*/  @P0 IMAD.MOV.U32 R4, RZ, RZ, R6 ;  /* 0x000000ffff040224 */ /* 0x000fc600078e0006 */
[----:B------:R-:W-:Y:S02]  /*119e0*/  IADD3 R6, P5, P6, R2, UR9, R7 ;  /* 0x0000000902067c10 */ /* 0x000fe4000febe007 */
[----:B------:R1:W-:Y:S01]  /*119f0*/  @P0 STG.E.U16 desc[UR14][R4.64+0xf2], R215 ;  /* 0x0000f2d704000986 */ /* 0x0003e2000c10150e */
[C---:B------:R-:W-:Y:S02]  /*11a00*/  ISETP.GT.AND P0, PT, R0.reuse, RZ, P3 ;  /* 0x000000ff0000720c */ /* 0x040fe40001f04270 */
[----:B------:R-:W-:Y:S02]  /*11a10*/  ISETP.GT.AND P2, PT, R0, 0x1, P3 ;  /* 0x000000010000780c */ /* 0x000fe40001f44270 */
[----:B------:R-:W-:Y:S01]  /*11a20*/  IADD3.X R7, R3, UR8, R9, P5, P6 ;  /* 0x0000000803077c10 */ /* 0x000fe2000afec409 */
[----:B------:R-:W-:Y:S01]  /*11a30*/  FMUL R88, R88, UR13 ;  /* 0x0000000d58587c20 */ /* 0x000fe20008400000 */
[----:B------:R-:W-:Y:S01]  /*11a40*/  ISETP.GT.AND P5, PT, R0, RZ, P1 ;  /* 0x000000ff0000720c */ /* 0x000fe20000fa4270 */
[----:B------:R-:W-:Y:S01]  /*11a50*/  FMUL R89, R89, UR13 ;  /* 0x0000000d59597c20 */ /* 0x000fe20008400000 */
[----:B-1----:R-:W-:Y:S01]  /*11a60*/  IADD3 R4, P4, R2, UR7, RZ ;  /* 0x0000000702047c10 */ /* 0x002fe2000ff9e0ff */
[----:B------:R-:W-:-:S03]  /*11a70*/  FMUL R90, R90, UR13 ;  /* 0x0000000d5a5a7c20 */ /* 0x000fc60008400000 */
[----:B------:R-:W-:Y:S02]  /*11a80*/  IADD3.X R5, R3, UR6, RZ, P4, !PT ;  /* 0x0000000603057c10 */ /* 0x000fe4000a7fe4ff */
[----:B------:R-:W-:Y:S02]  /*11a90*/  IADD3 R8, P4, R4, UR9, RZ ;  /* 0x0000000904087c10 */ /* 0x000fe4000ff9e0ff */
[----:B------:R-:W-:Y:S02]  /*11aa0*/  F2FP.BF16.F32.PACK_AB R88, RZ, R88 ;  /* 0x00000058ff58723e */ /* 0x000fe400000010ff */
[----:B------:R-:W-:Y:S02]  /*11ab0*/  F2FP.BF16.F32.PACK_AB R89, RZ, R89 ;  /* 0x00000059ff59723e */ /* 0x000fe400000010ff */
[----:B------:R-:W-:Y:S02]  /*11ac0*/  F2FP.BF16.F32.PACK_AB R90, RZ, R90 ;  /* 0x0000005aff5a723e */ /* 0x000fe400000010ff */
[----:B------:R-:W-:Y:S01]  /*11ad0*/  IADD3.X R9, R5, UR8, RZ, P4, !PT ;  /* 0x0000000805097c10 */ /* 0x000fe2000a7fe4ff */
[----:B------:R-:W-:Y:S01]  /*11ae0*/  @P0 STG.E.U16 desc[UR14][R4.64], R88 ;  /* 0x0000005804000986 */ /* 0x000fe2000c10150e */
[----:B------:R-:W-:-:S02]  /*11af0*/  ISETP.GT.AND P0, PT, R0, 0x1, P1 ;  /* 0x000000010000780c */ /* 0x000fc40000f04270 */
[C---:B------:R-:W-:Y:S01]  /*11b00*/  ISETP.GT.AND P4, PT, R0.reuse, 0x9, P3 ;  /* 0x000000090000780c */ /* 0x040fe20001f84270 */
[----:B------:R-:W-:Y:S01]  /*11b10*/  @P2 STG.E.U16 desc[UR14][R4.64+0x2], R89 ;  /* 0x0000025904002986 */ /* 0x000fe2000c10150e */
[C---:B------:R-:W-:Y:S01]  /*11b20*/  ISETP.GT.AND P2, PT, R0.reuse, 0x8, P3 ;  /* 0x000000080000780c */ /* 0x040fe20001f44270 */
[----:B------:R-:W-:Y:S02]  /*11b30*/  FMUL R91, R91, UR13 ;  /* 0x0000000d5b5b7c20 */ /* 0x000fe40008400000 */
[----:B------:R-:W-:Y:S01]  /*11b40*/  @P5 STG.E.U16 desc[UR14][R8.64], R90 ;  /* 0x0000005a08005986 */ /* 0x000fe2000c10150e */
[----:B------:R-:W-:Y:S01]  /*11b50*/  ISETP.GT.AND P5, PT, R0, 0x8, P1 ;  /* 0x000000080000780c */ /* 0x000fe20000fa4270 */
[----:B------:R-:W-:Y:S01]  /*11b60*/  FMUL R92, R92, UR13 ;  /* 0x0000000d5c5c7c20 */ /* 0x000fe20008400000 */
[----:B------:R-:W-:Y:S01]  /*11b70*/  FMUL R93, R93, UR13 ;  /* 0x0000000d5d5d7c20 */ /* 0x000fe20008400000 */
[----:B------:R-:W-:Y:S01]  /*11b80*/  FMUL R94, R94, UR13 ;  /* 0x0000000d5e5e7c20 */ /* 0x000fe20008400000 */
[----:B------:R-:W-:-:S02]  /*11b90*/  F2FP.BF16.F32.PACK_AB R91, RZ, R91 ;  /* 0x0000005bff5b723e */ /* 0x000fc400000010ff */
[----:B------:R-:W-:Y:S02]  /*11ba0*/  F2FP.BF16.F32.PACK_AB R92, RZ, R92 ;  /* 0x0000005cff5c723e */ /* 0x000fe400000010ff */
[----:B------:R-:W-:Y:S02]  /*11bb0*/  F2FP.BF16.F32.PACK_AB R93, RZ, R93 ;  /* 0x0000005dff5d723e */ /* 0x000fe400000010ff */
[----:B------:R-:W-:Y:S01]  /*11bc0*/  F2FP.BF16.F32.PACK_AB R94, RZ, R94 ;  /* 0x0000005eff5e723e */ /* 0x000fe200000010ff */
[----:B------:R1:W-:Y:S01]  /*11bd0*/  @P0 STG.E.U16 desc[UR14][R8.64+0x2], R91 ;  /* 0x0000025b08000986 */ /* 0x0003e2000c10150e */
[----:B------:R-:W-:-:S03]  /*11be0*/  ISETP.GT.AND P0, PT, R0, 0x9, P1 ;  /* 0x000000090000780c */ /* 0x000fc60000f04270 */
[----:B------:R-:W-:Y:S01]  /*11bf0*/  @P2 STG.E.U16 desc[UR14][R4.64+0x10], R92 ;  /* 0x0000105c04002986 */ /* 0x000fe2000c10150e */
[----:B------:R-:W-:-:S03]  /*11c00*/  ISETP.GT.AND P2, PT, R0, 0x10, P3 ;  /* 0x000000100000780c */ /* 0x000fc60001f44270 */
        /* <DEDUP_REMOVED lines=140> */
[----:B------:R-:W-:Y:S04]  /*124d0*/  @P0 STG.E.U16 desc[UR14][R6.64+0x92], R127 ;  /* 0x0000927f06000986 */ /* 0x000fe8000c10150e */
[----:B------:R-:W-:Y:S01]  /*124e0*/  @P2 STG.E.U16 desc[UR14][R4.64+0xa0], R128 ;  /* 0x0000a08004002986 */ /* 0x000fe2000c10150e */
[----:B------:R-:W-:-:S03]  /*124f0*/  ISETP.GT.AND P2, PT, R0, 0x51, P1 ;  /* 0x000000510000780c */ /* 0x000fc60000f44270 */
[----:B------:R-:W-:Y:S01]  /*12500*/  @P4 STG.E.U16 desc[UR14][R4.64+0xa2], R129 ;  /* 0x0000a28104004986 */ /* 0x000fe2000c10150e */
[----:B------:R-:W-:-:S03]  /*12510*/  FMUL R131, R131, UR13 ;  /* 0x0000000d83837c20 */ /* 0x000fc60008400000 */
[----:B------:R-:W-:Y:S01]  /*12520*/  @P5 STG.E.U16 desc[UR14][R6.64+0xa0], R130 ;  /* 0x0000a08206005986 */ /* 0x000fe2000c10150e */
[----:B------:R-:W-:Y:S01]  /*12530*/  ISETP.GT.AND P5, PT, R0, 0x59, P3 ;  /* 0x000000590000780c */ /* 0x000fe20001fa4270 */
[----:B------:R-:W-:Y:S01]  /*12540*/  FMUL R133, R133, UR13 ;  /* 0x0000000d85857c20 */ /* 0x000fe20008400000 */
[----:B------:R-:W-:-:S04]  /*12550*/  F2FP.BF16.F32.PACK_AB R131, RZ, R131 ;  /* 0x00000083ff83723e */ /* 0x000fc800000010ff */
[----:B------:R-:W-:Y:S01]  /*12560*/  F2FP.BF16.F32.PACK_AB R133, RZ, R133 ;  /* 0x00000085ff85723e */ /* 0x000fe200000010ff */
[----:B------:R-:W-:Y:S01]  /*12570*/  @P2 STG.E.U16 desc[UR14][R6.64+0xa2], R131 ;  /* 0x0000a28306002986 */ /* 0x000fe2000c10150e */
[C---:B------:R-:W-:Y:S02]  /*12580*/  ISETP.GT.AND P4, PT, R0.reuse, 0x58, P3 ;  /* 0x000000580000780c */ /* 0x040fe40001f84270 */
[----:B------:R-:W-:Y:S01]  /*12590*/  ISETP.GT.AND P0, PT, R0, 0x58, P1 ;  /* 0x000000580000780c */ /* 0x000fe20000f04270 */
[----:B------:R-:W-:Y:S01]  /*125a0*/  FMUL R132, R132, UR13 ;  /* 0x0000000d84847c20 */ /* 0x000fe20008400000 */
[C---:B------:R-:W-:Y:S01]  /*125b0*/  ISETP.GT.AND P2, PT, R0.reuse, 0x59, P1 ;  /* 0x000000590000780c */ /* 0x040fe20000f44270 */
[----:B------:R-:W-:Y:S01]  /*125c0*/  @P5 STG.E.U16 desc[UR14][R4.64+0xb2], R133 ;  /* 0x0000b28504005986 */ /* 0x000fe2000c10150e */
[----:B------:R-:W-:Y:S01]  /*125d0*/  ISETP.GT.AND P5, PT, R0, 0x60, P3 ;  /* 0x000000600000780c */ /* 0x000fe20001fa4270 */
[----:B------:R-:W-:Y:S01]  /*125e0*/  FMUL R134, R134, UR13 ;  /* 0x0000000d86867c20 */ /* 0x000fe20008400000 */
        /* <DEDUP_REMOVED lines=8> */
[----:B------:R-:W-:Y:S01]  /*12670*/  @P4 STG.E.U16 desc[UR14][R4.64+0xb0], R132 ;  /* 0x0000b08404004986 */ /* 0x000fe2000c10150e */
[----:B------:R-:W-:-:S03]  /*12680*/  F2FP.BF16.F32.PACK_AB R137, RZ, R137 ;  /* 0x00000089ff89723e */ /* 0x000fc600000010ff */
[----:B------:R-:W-:Y:S01]  /*12690*/  @P0 STG.E.U16 desc[UR14][R6.64+0xb0], R134 ;  /* 0x0000b08606000986 */ /* 0x000fe2000c10150e */
[----:B------:R-:W-:-:S03]  /*126a0*/  ISETP.GT.AND P4, PT, R0, 0x60, P1 ;  /* 0x000000600000780c */ /* 0x000fc60000f84270 */
[----:B------:R-:W-:Y:S01]  /*126b0*/  @P2 STG.E.U16 desc[UR14][R6.64+0xb2], R135 ;  /* 0x0000b28706002986 */ /* 0x000fe2000c10150e */
[----:B------:R-:W-:-:S03]  /*126c0*/  FMUL R138, R138, UR13 ;  /* 0x0000000d8a8a7c20 */ /* 0x000fc60008400000 */
[----:B------:R-:W-:Y:S01]  /*126d0*/  @P5 STG.E.U16 desc[UR14][R4.64+0xc0], R136 ;  /* 0x0000c08804005986 */ /* 0x000fe2000c10150e */
[----:B------:R-:W-:-:S03]  /*126e0*/  ISETP.GT.AND P5, PT, R0, 0x61, P1 ;  /* 0x000000610000780c */ /* 0x000fc60000fa4270 */
[----:B------:R-:W-:Y:S01]  /*126f0*/  @P6 STG.E.U16 desc[UR14][R4.64+0xc2], R137 ;  /* 0x0000c28904006986 */ /* 0x000fe2000c10150e */
[----:B------:R-:W-:Y:S01]  /*12700*/  ISETP.GT.AND P6, PT, R0, 0x68, P3 ;  /* 0x000000680000780c */ /* 0x000fe20001fc4270 */
[----:B------:R-:W-:Y:S01]  /*12710*/  FMUL R139, R139, UR13 ;  /* 0x0000000d8b8b7c20 */ /* 0x000fe20008400000 */
[----:B------:R-:W-:Y:S01]  /*12720*/  FMUL R140, R140, UR13 ;  /* 0x0000000d8c8c7c20 */ /* 0x000fe20008400000 */
[----:B------:R-:W-:-:S03]  /*12730*/  F2FP.BF16.F32.PACK_AB R138, RZ, R138 ;  /* 0x0000008aff8a723e */ /* 0x000fc600000010ff */
        /* <DEDUP_REMOVED lines=11> */
[----:B------:R-:W-:-:S03]  /*127f0*/  F2FP.BF16.F32.PACK_AB R141, RZ, R141 ;  /* 0x0000008dff8d723e */ /* 0x000fc600000010ff */
[----:B------:R-:W-:Y:S02]  /*12800*/  F2FP.BF16.F32.PACK_AB R142, RZ, R142 ;  /* 0x0000008eff8e723e */ /* 0x000fe400000010ff */
[----:B------:R-:W-:Y:S01]  /*12810*/  F2FP.BF16.F32.PACK_AB R143, RZ, R143 ;  /* 0x0000008fff8f723e */ /* 0x000fe200000010ff */
[----:B------:R-:W-:Y:S04]  /*12820*/  @P4 STG.E.U16 desc[UR14][R4.64+0xd2], R141 ;  /* 0x0000d28d04004986 */ /* 0x000fe8000c10150e */
[----:B------:R-:W-:Y:S01]  /*12830*/  @P5 STG.E.U16 desc[UR14][R6.64+0xd0], R142 ;  /* 0x0000d08e06005986 */ /* 0x000fe2000c10150e */
[----:B------:R-:W-:-:S03]  /*12840*/  ISETP.GT.AND P5, PT, R0, 0x70, P3 ;  /* 0x000000700000780c */ /* 0x000fc60001fa4270 */
[----:B------:R-:W-:Y:S01]  /*12850*/  @P6 STG.E.U16 desc[UR14][R6.64+0xd2], R143 ;  /* 0x0000d28f06006986 */ /* 0x000fe2000c10150e */
[----:B------:R-:W-:Y:S01]  /*12860*/  ISETP.GT.AND P6, PT, R0, 0x71, P3 ;  /* 0x000000710000780c */ /* 0x000fe20001fc4270 */
[----:B------:R-:W-:Y:S01]  /*12870*/  FMUL R144, R144, UR13 ;  /* 0x0000000d90907c20 */ /* 0x000fe20008400000 */
[----:B------:R-:W-:Y:S01]  /*12880*/  FMUL R145, R145, UR13 ;  /* 0x0000000d91917c20 */ /* 0x000fe20008400000 */
[----:B------:R-:W-:-:S03]  /*12890*/  ISETP.GT.AND P4, PT, R0, 0x70, P1 ;  /* 0x000000700000780c */ /* 0x000fc60000f84270 */
[----:B------:R-:W-:Y:S02]  /*128a0*/  F2FP.BF16.F32.PACK_AB R144, RZ, R144 ;  /* 0x00000090ff90723e */ /* 0x000fe400000010ff */
[----:B------:R-:W-:Y:S01]  /*128b0*/  F2FP.BF16.F32.PACK_AB R145, RZ, R145 ;  /* 0x00000091ff91723e */ /* 0x000fe200000010ff */
[----:B------:R-:W-:Y:S02]  /*128c0*/  FMUL R146, R146, UR13 ;  /* 0x0000000d92927c20 */ /* 0x000fe40008400000 */
[----:B------:R-:W-:Y:S01]  /*128d0*/  @P5 STG.E.U16 desc[UR14][R4.64+0xe0], R144 ;  /* 0x0000e09004005986 */ /* 0x000fe2000c10150e */
[----:B------:R-:W-:-:S03]  /*128e0*/  ISETP.GT.AND P5, PT, R0, 0x71, P1 ;  /* 0x000000710000780c */ /* 0x000fc60000fa4270 */
[----:B------:R-:W-:Y:S01]  /*128f0*/  @P6 STG.E.U16 desc[UR14][R4.64+0xe2], R145 ;  /* 0x0000e29104006986 */ /* 0x000fe2000c10150e */
[C---:B------:R-:W-:Y:S02]  /*12900*/  ISETP.GT.AND P6, PT, R0.reuse, 0x78, P3 ;  /* 0x000000780000780c */ /* 0x040fe40001fc4270 */
[----:B------:R-:W-:Y:S01]  /*12910*/  ISETP.GT.AND P3, PT, R0, 0x79, P3 ;  /* 0x000000790000780c */ /* 0x000fe20001f64270 */
[----:B------:R-:W-:Y:S01]  /*12920*/  FMUL R147, R147, UR13 ;  /* 0x0000000d93937c20 */ /* 0x000fe20008400000 */
[----:B------:R-:W-:Y:S01]  /*12930*/  F2FP.BF16.F32.PACK_AB R146, RZ, R146 ;  /* 0x00000092ff92723e */ /* 0x000fe200000010ff */
[----:B------:R-:W-:Y:S01]  /*12940*/  FMUL R149, R149, UR13 ;  /* 0x0000000d95957c20 */ /* 0x000fe20008400000 */
[----:B------:R-:W-:Y:S02]  /*12950*/  FMUL R148, R148, UR13 ;  /* 0x0000000d94947c20 */ /* 0x000fe40008400000 */
[----:B------:R-:W-:Y:S01]  /*12960*/  F2FP.BF16.F32.PACK_AB R147, RZ, R147 ;  /* 0x00000093ff93723e */ /* 0x000fe200000010ff */
[----:B------:R-:W-:Y:S01]  /*12970*/  @P4 STG.E.U16 desc[UR14][R6.64+0xe0], R146 ;  /* 0x0000e09206004986 */ /* 0x000fe2000c10150e */
[----:B------:R-:W-:-:S02]  /*12980*/  ISETP.GT.AND P4, PT, R0, 0x78, P1 ;  /* 0x000000780000780c */ /* 0x000fc40000f84270 */
[----:B------:R-:W-:Y:S02]  /*12990*/  F2FP.BF16.F32.PACK_AB R149, RZ, R149 ;  /* 0x00000095ff95723e */ /* 0x000fe400000010ff */
[----:B------:R-:W-:Y:S01]  /*129a0*/  ISETP.GT.AND P2, PT, R14, 0xc0, PT ;  /* 0x000000c00e00780c */ /* 0x000fe20003f44270 */
[----:B------:R-:W-:Y:S01]  /*129b0*/  @P5 STG.E.U16 desc[UR14][R6.64+0xe2], R147 ;  /* 0x0000e29306005986 */ /* 0x000fe2000c10150e */
[C---:B------:R-:W-:Y:S01]  /*129c0*/  ISETP.GT.AND P1, PT, R0.reuse, 0x79, P1 ;  /* 0x000000790000780c */ /* 0x040fe20000f24270 */
[----:B-1----:R-:W-:Y:S01]  /*129d0*/  IMAD.U32 R9, RZ, RZ, UR18 ;  /* 0x00000012ff097e24 */ /* 0x002fe2000f8e00ff */
[----:B------:R-:W-:Y:S01]  /*129e0*/  F2FP.BF16.F32.PACK_AB R148, RZ, R148 ;  /* 0x00000094ff94723e */ /* 0x000fe200000010ff */
[----:B------:R-:W-:Y:S01]  /*129f0*/  @P3 STG.E.U16 desc[UR14][R4.64+0xf2], R149 ;  /* 0x0000f29504003986 */ /* 0x000fe2000c10150e */
[----:B------:R-:W-:Y:S01]  /*12a00*/  ISETP.GT.AND P3, PT, R0, RZ, P2 ;  /* 0x000000ff0000720c */ /* 0x000fe20001764270 */
[----:B------:R-:W-:Y:S01]  /*12a10*/  FMUL R150, R150, UR13 ;  /* 0x0000000d96967c20 */ /* 0x000fe20008400000 */
[----:B------:R-:W-:Y:S01]  /*12a20*/  FMUL R151, R151, UR13 ;  /* 0x0000000d97977c20 */ /* 0x000fe20008400000 */
[----:B------:R-:W-:Y:S01]  /*12a30*/  UIMAD UR6, UR19, 0x180, URZ ;  /* 0x00000180130678a4 */ /* 0x000fe2000f8e023f */
[----:B------:R-:W-:Y:S01]  /*12a40*/  FMUL R24, R24, UR13 ;  /* 0x0000000d18187c20 */ /* 0x000fe20008400000 */
[----:B------:R-:W-:Y:S01]  /*12a50*/  IMAD.WIDE.U32 R2, R9, 0x180, R2 ;  /* 0x0000018009027825 */ /* 0x000fe200078e0002 */
[----:B------:R1:W-:Y:S01]  /*12a60*/  @P6 STG.E.U16 desc[UR14][R4.64+0xf0], R148 ;  /* 0x0000f09404006986 */ /* 0x0003e2000c10150e */
[----:B------:R-:W-:-:S02]  /*12a70*/  F2FP.BF16.F32.PACK_AB R150, RZ, R150 ;  /* 0x00000096ff96723e */ /* 0x000fc400000010ff */
[----:B------:R-:W-:Y:S01]  /*12a80*/  F2FP.BF16.F32.PACK_AB R151, RZ, R151 ;  /* 0x00000097ff97723e */ /* 0x000fe200000010ff */
[----:B------:R-:W-:Y:S01]  /*12a90*/  VIADD R3, R3, UR6 ;  /* 0x0000000603037c36 */ /* 0x000fe20008000000 */
[----:B------:R-:W-:Y:S02]  /*12aa0*/  ISETP.GT.AND P5, PT, R0, 0x1, P2 ;  /* 0x000000010000780c */ /* 0x000fe400017a4270 */
[----:B------:R-:W-:Y:S01]  /*12ab0*/  F2FP.BF16.F32.PACK_AB R24, RZ, R24 ;  /* 0x00000018ff18723e */ /* 0x000fe200000010ff */
[----:B------:R-:W-:Y:S01]  /*12ac0*/  FMUL R25, R25, UR13 ;  /* 0x0000000d19197c20 */ /* 0x000fe20008400000 */
[----:B-1----:R-:W-:Y:S02]  /*12ad0*/  @P4 IMAD.MOV.U32 R4, RZ, RZ, R6 ;  /* 0x000000ffff044224 */ /* 0x002fe400078e0006 */
[----:B------:R-:W-:Y:S01]  /*12ae0*/  @P4 IMAD.MOV.U32 R5, RZ, RZ, R7 ;  /* 0x000000ffff054224 */ /* 0x000fe200078e0007 */
[----:B------:R-:W-:-:S04]  /*12af0*/  ISETP.GT.AND P0, PT, R14, 0xc8, PT ;  /* 0x000000c80e00780c */ /* 0x000fc80003f04270 */
[----:B------:R1:W-:Y:S01]  /*12b00*/  @P4 STG.E.U16 desc[UR14][R4.64+0xf0], R150 ;  /* 0x0000f09604004986 */ /* 0x0003e2000c10150e */
[----:B------:R-:W-:-:S03]  /*12b10*/  F2FP.BF16.F32.PACK_AB R25, RZ, R25 ;  /* 0x00000019ff19723e */ /* 0x000fc600000010ff */
[----:B------:R2:W-:Y:S04]  /*12b20*/  @P1 STG.E.U16 desc[UR14][R6.64+0xf2], R151 ;  /* 0x0000f29706001986 */ /* 0x0005e8000c10150e */
[----:B------:R-:W-:Y:S01]  /*12b30*/  @P3 STG.E.U16 desc[UR14][R2.64], R24 ;  /* 0x0000001802003986 */ /* 0x000fe2000c10150e */
[----:B------:R-:W-:Y:S01]  /*12b40*/  ISETP.GT.AND P3, PT, R0, RZ, P0 ;  /* 0x000000ff0000720c */ /* 0x000fe20000764270 */
[----:B------:R-:W-:Y:S01]  /*12b50*/  FMUL R26, R26, UR13 ;  /* 0x0000000d1a1a7c20 */ /* 0x000fe20008400000 */
[----:B-1----:R-:W-:Y:S01]  /*12b60*/  IADD3 R4, P1, R2, UR9, RZ ;  /* 0x0000000902047c10 */ /* 0x002fe2000ff3e0ff */
[----:B------:R-:W-:Y:S01]  /*12b70*/  @P5 STG.E.U16 desc[UR14][R2.64+0x2], R25 ;  /* 0x0000021902005986 */ /* 0x000fe2000c10150e */
[C---:B------:R-:W-:Y:S02]  /*12b80*/  ISETP.GT.AND P6, PT, R0.reuse, 0x1, P0 ;  /* 0x000000010000780c */ /* 0x040fe400007c4270 */
[----:B------:R-:W-:Y:S01]  /*12b90*/  ISETP.GT.AND P5, PT, R0, 0x8, P2 ;  /* 0x000000080000780c */ /* 0x000fe200017a4270 */
[----:B------:R-:W-:Y:S01]  /*12ba0*/  FMUL R27, R27, UR13 ;  /* 0x0000000d1b1b7c20 */ /* 0x000fe20008400000 */
[----:B------:R-:W-:-:S02]  /*12bb0*/  F2FP.BF16.F32.PACK_AB R26, RZ, R26 ;  /* 0x0000001aff1a723e */ /* 0x000fc400000010ff */
[----:B------:R-:W-:Y:S02]  /*12bc0*/  IADD3.X R5, R3, UR8, RZ, P1, !PT ;  /* 0x0000000803057c10 */ /* 0x000fe40008ffe4ff */
[----:B------:R-:W-:Y:S01]  /*12bd0*/  ISETP.GT.AND P4, PT, R0, 0x9, P2 ;  /* 0x000000090000780c */ /* 0x000fe20001784270 */
[----:B------:R-:W-:Y:S01]  /*12be0*/  FMUL R28, R28, UR13 ;  /* 0x0000000d1c1c7c20 */ /* 0x000fe20008400000 */
[----:B------:R-:W-:Y:S01]  /*12bf0*/  FMUL R29, R29, UR13 ;  /* 0x0000000d1d1d7c20 */ /* 0x000fe20008400000 */
[----:B------:R-:W-:Y:S01]  /*12c00*/  @P3 STG.E.U16 desc[UR14][R4.64], R26 ;  /* 0x0000001a04003986 */ /* 0x000fe2000c10150e */
[----:B------:R-:W-:Y:S02]  /*12c10*/  F2FP.BF16.F32.PACK_AB R27, RZ, R27 ;  /* 0x0000001bff1b723e */ /* 0x000fe400000010ff */
[----:B------:R-:W-:Y:S02]  /*12c20*/  ISETP.GT.AND P3, PT, R0, 0x8, P0 ;  /* 0x000000080000780c */ /* 0x000fe40000764270 */
[----:B------:R-:W-:Y:S01]  /*12c30*/  F2FP.BF16.F32.PACK_AB R28, RZ, R28 ;  /* 0x0000001cff1c723e */ /* 0x000fe200000010ff */
[----:B------:R-:W-:Y:S01]  /*12c40*/  FMUL R30, R30, UR13 ;  /* 0x0000000d1e1e7c20 */ /* 0x000fe20008400000 */
[----:B------:R-:W-:Y:S01]  /*12c50*/  F2FP.BF16.F32.PACK_AB R29, RZ, R29 ;  /* 0x0000001dff1d723e */ /* 0x000fe200000010ff */
[----:B------:R-:W-:Y:S01]  /*12c60*/  @P6 STG.E.U16 desc[UR14][R4.64+0x2], R27 ;  /* 0x0000021b04006986 */ /* 0x000fe2000c10150e */
[----:B------:R-:W-:-:S03]  /*12c70*/  ISETP.GT.AND P6, PT, R0, 0x9, P0 ;  /* 0x000000090000780c */ /* 0x000fc600007c4270 */
[----:B------:R-:W-:Y:S01]  /*12c80*/  @P5 STG.E.U16 desc[UR14][R2.64+0x10], R28 ;  /* 0x0000101c02005986 */ /* 0x000fe2000c10150e */
[C---:B------:R-:W-:Y:S01]  /*12c90*/  ISETP.GT.AND P5, PT, R0.reuse, 0x10, P2 ;  /* 0x000000100000780c */ /* 0x040fe200017a4270 */
[----:B------:R-:W-:Y:S01]  /*12ca0*/  FMUL R31, R31, UR13 ;  /* 0x0000000d1f1f7c20 */ /* 0x000fe20008400000 */
[----:B------:R-:W-:Y:S01]  /*12cb0*/  F2FP.BF16.F32.PACK_AB R30, RZ, R30 ;  /* 0x0000001eff1e723e */ /* 0x000fe200000010ff */
[----:B------:R-:W-:Y:S01]  /*12cc0*/  @P4 STG.E.U16 desc[UR14][R2.64+0x12], R29 ;  /* 0x0000121d02004986 */ /* 0x000fe2000c10150e */
[----:B------:R-:W-:Y:S01]  /*12cd0*/  ISETP.GT.AND P4, PT, R0, 0x11, P2 ;  /* 0x000000110000780c */ /* 0x000fe20001784270 */
[----:B------:R-:W-:Y:S01]  /*12ce0*/  FMUL R32, R32, UR13 ;  /* 0x0000000d20207c20 */ /* 0x000fe20008400000 */
[----:B------:R-:W-:Y:S01]  /*12cf0*/  FMUL R33, R33, UR13 ;  /* 0x0000000d21217c20 */ /* 0x000fe20008400000 */
[----:B------:R-:W-:Y:S01]  /*12d00*/  @P3 STG.E.U16 desc[UR14][R4.64+0x10], R30 ;  /* 0x0000101e04003986 */ /* 0x000fe2000c10150e */
[----:B------:R-:W-:Y:S02]  /*12d10*/  F2FP.BF16.F32.PACK_AB R31, RZ, R31 ;  /* 0x0000001fff1f723e */ /* 0x000fe400000010ff */
[----:B------:R-:W-:-:S02]  /*12d20*/  ISETP.GT.AND P3, PT, R0, 0x10, P0 ;  /* 0x000000100000780c */ /* 0x000fc40000764270 */
[----:B------:R-:W-:Y:S01]  /*12d30*/  F2FP.BF16.F32.PACK_AB R32, RZ, R32 ;  /* 0x00000020ff20723e */ /* 0x000fe200000010ff */
[----:B------:R-:W-:Y:S01]  /*12d40*/  FMUL R34, R34, UR13 ;  /* 0x0000000d22227c20 */ /* 0x000fe20008400000 */
[----:B------:R-:W-:Y:S01]  /*12d50*/  F2FP.BF16.F32.PACK_AB R33, RZ, R33 ;  /* 0x00000021ff21723e */ /* 0x000fe200000010ff */
[----:B------:R-:W-:Y:S01]  /*12d60*/  @P6 STG.E.U16 desc[UR14][R4.64+0x12], R31 ;  /* 0x0000121f04006986 */ /* 0x000fe2000c10150e */
[----:B------:R-:W-:-:S03]  /*12d70*/  ISETP.GT.AND P6, PT, R0, 0x11, P0 ;  /* 0x000000110000780c */ /* 0x000fc600007c4270 */
[----:B------:R-:W-:Y:S01]  /*12d80*/  @P5 STG.E.U16 desc[UR14][R2.64+0x20], R32 ;  /* 0x0000202002005986 */ /* 0x000fe2000c10150e */
[----:B------:R-:W-:-:S03]  /*12d90*/  F2FP.BF16.F32.PACK_AB R34, RZ, R34 ;  /* 0x00000022ff22723e */ /* 0x000fc600000010ff */
[----:B------:R-:W-:Y:S01]  /*12da0*/  @P4 STG.E.U16 desc[UR14][R2.64+0x22], R33 ;  /* 0x0000222102004986 */ /* 0x000fe2000c10150e */
[C---:B------:R-:W-:Y:S01]  /*12db0*/  ISETP.GT.AND P4, PT, R0.reuse, 0x18, P2 ;  /* 0x000000180000780c */ /* 0x040fe20001784270 */
[----:B------:R-:W-:Y:S01]  /*12dc0*/  FMUL R35, R35, UR13 ;  /* 0x0000000d23237c20 */ /* 0x000fe20008400000 */
[----:B------:R-:W-:Y:S01]  /*12dd0*/  ISETP.GT.AND P5, PT, R0, 0x19, P2 ;  /* 0x000000190000780c */ /* 0x000fe200017a4270 */
[----:B------:R-:W-:Y:S01]  /*12de0*/  FMUL R36, R36, UR13 ;  /* 0x0000000d24247c20 */ /* 0x000fe20008400000 */
[----:B------:R-:W-:Y:S01]  /*12df0*/  FMUL R37, R37, UR13 ;  /* 0x0000000d25257c20 */ /* 0x000fe20008400000 */
[----:B------:R-:W-:Y:S01]  /*12e00*/  @P3 STG.E.U16 desc[UR14][R4.64+0x20], R34 ;  /* 0x0000202204003986 */ /* 0x000fe2000c10150e */
[----:B------:R-:W-:Y:S02]  /*12e10*/  ISETP.GT.AND P3, PT, R0, 0x18, P0 ;  /* 0x000000180000780c */ /* 0x000fe40000764270 */
[----:B------:R-:W-:Y:S01]  /*12e20*/  F2FP.BF16.F32.PACK_AB R35, RZ, R35 ;  /* 0x00000023ff23723e */ /* 0x000fe200000010ff */
[----:B------:R-:W-:Y:S01]  /*12e30*/  FMUL R38, R38, UR13 ;  /* 0x0000000d26267c20 */ /* 0x000fe20008400000 */
[----:B------:R-:W-:-:S02]  /*12e40*/  F2FP.BF16.F32.PACK_AB R36, RZ, R36 ;  /* 0x00000024ff24723e */ /* 0x000fc400000010ff */
[----:B------:R-:W-:Y:S01]  /*12e50*/  F2FP.BF16.F32.PACK_AB R37, RZ, R37 ;  /* 0x00000025ff25723e */ /* 0x000fe200000010ff */
[----:B------:R-:W-:Y:S01]  /*12e60*/  @P6 STG.E.U16 desc[UR14][R4.64+0x22], R35 ;  /* 0x0000222304006986 */ /* 0x000fe2000c10150e */
[----:B------:R-:W-:-:S03]  /*12e70*/  F2FP.BF16.F32.PACK_AB R38, RZ, R38 ;  /* 0x00000026ff26723e */ /* 0x000fc600000010ff */
[----:B------:R-:W-:Y:S01]  /*12e80*/  @P4 STG.E.U16 desc[UR14][R2.64+0x30], R36 ;  /* 0x0000302402004986 */ /* 0x000fe2000c10150e */
[C---:B------:R-:W-:Y:S02]  /*12e90*/  ISETP.GT.AND P4, PT, R0.reuse, 0x19, P0 ;  /* 0x000000190000780c */ /* 0x040fe40000784270 */
[C---:B------:R-:W-:Y:S01]  /*12ea0*/  ISETP.GT.AND P6, PT, R0.reuse, 0x20, P2 ;  /* 0x000000200000780c */ /* 0x040fe200017c4270 */
[----:B------:R-:W-:Y:S01]  /*12eb0*/  @P5 STG.E.U16 desc[UR14][R2.64+0x32], R37 ;  /* 0x0000322502005986 */ /* 0x000fe2000c10150e */
[----:B------:R-:W-:Y:S01]  /*12ec0*/  ISETP.GT.AND P5, PT, R0, 0x21, P2 ;  /* 0x000000210000780c */ /* 0x000fe200017a4270 */
[----:B------:R-:W-:Y:S01]  /*12ed0*/  FMUL R39, R39, UR13 ;  /* 0x0000000d27277c20 */ /* 0x000fe20008400000 */
[----:B------:R-:W-:Y:S01]  /*12ee0*/  FMUL R40, R40, UR13 ;  /* 0x0000000d28287c20 */ /* 0x000fe20008400000 */
[----:B------:R-:W-:Y:S01]  /*12ef0*/  FMUL R41, R41, UR13 ;  /* 0x0000000d29297c20 */ /* 0x000fe20008400000 */
[----:B------:R-:W-:Y:S01]  /*12f00*/  @P3 STG.E.U16 desc[UR14][R4.64+0x30], R38 ;  /* 0x0000302604003986 */ /* 0x000fe2000c10150e */
[----:B------:R-:W-:Y:S01]  /*12f10*/  ISETP.GT.AND P3, PT, R0, 0x20, P0 ;  /* 0x000000200000780c */ /* 0x000fe20000764270 */
[----:B------:R-:W-:Y:S01]  /*12f20*/  FMUL R42, R42, UR13 ;  /* 0x0000000d2a2a7c20 */ /* 0x000fe20008400000 */
[----:B------:R-:W-:-:S02]  /*12f30*/  F2FP.BF16.F32.PACK_AB R39, RZ, R39 ;  /* 0x00000027ff27723e */ /* 0x000fc400000010ff */
[----:B------:R-:W-:Y:S02]  /*12f40*/  F2FP.BF16.F32.PACK_AB R40, RZ, R40 ;  /* 0x00000028ff28723e */ /* 0x000fe400000010ff */
[----:B------:R-:W-:Y:S01]  /*12f50*/  F2FP.BF16.F32.PACK_AB R41, RZ, R41 ;  /* 0x00000029ff29723e */ /* 0x000fe200000010ff */
[----:B------:R-:W-:Y:S01]  /*12f60*/  @P4 STG.E.U16 desc[UR14][R4.64+0x32], R39 ;  /* 0x0000322704004986 */ /* 0x000fe2000c10150e */
[----:B------:R-:W-:Y:S02]  /*12f70*/  F2FP.BF16.F32.PACK_AB R42, RZ, R42 ;  /* 0x0000002aff2a723e */ /* 0x000fe400000010ff */
        /* <DEDUP_REMOVED lines=31> */
[----:B------:R-:W-:-:S03]  /*13170*/  F2FP.BF16.F32.PACK_AB R50, RZ, R50 ;  /* 0x00000032ff32723e */ /* 0x000fc600000010ff */
[----:B------:R-:W-:Y:S01]  /*13180*/  @P6 STG.E.U16 desc[UR14][R2.64+0x60], R48 ;  /* 0x0000603002006986 */ /* 0x000fe2000c10150e */
[----:B--2---:R-:W-:-:S03]  /*13190*/  IADD3.X R7, R3, UR8, RZ, P1, !PT ;  /* 0x0000000803077c10 */ /* 0x004fc60008ffe4ff */
[----:B------:R-:W-:Y:S01]  /*131a0*/  @P5 STG.E.U16 desc[UR14][R2.64+0x62], R49 ;  /* 0x0000623102005986 */ /* 0x000fe2000c10150e */
[C---:B------:R-:W-:Y:S02]  /*131b0*/  ISETP.GT.AND P5, PT, R0.reuse, 0x31, P0 ;  /* 0x000000310000780c */ /* 0x040fe400007a4270 */
[C---:B------:R-:W-:Y:S01]  /*131c0*/  ISETP.GT.AND P1, PT, R0.reuse, 0x38, P0 ;  /* 0x000000380000780c */ /* 0x040fe20000724270 */
[----:B------:R1:W-:Y:S01]  /*131d0*/  @P3 STG.E.U16 desc[UR14][R4.64+0x60], R50 ;  /* 0x0000603204003986 */ /* 0x0003e2000c10150e */
[C---:B------:R-:W-:Y:S02]  /*131e0*/  ISETP.GT.AND P3, PT, R0.reuse, 0x39, P0 ;  /* 0x000000390000780c */ /* 0x040fe40000764270 */
[C---:B------:R-:W-:Y:S01]  /*131f0*/  ISETP.GT.AND P6, PT, R0.reuse, 0x38, P2 ;  /* 0x000000380000780c */ /* 0x040fe200017c4270 */
[----:B------:R-:W-:Y:S01]  /*13200*/  FMUL R51, R51, UR13 ;  /* 0x0000000d33337c20 */ /* 0x000fe20008400000 */
[----:B------:R-:W-:Y:S01]  /*13210*/  ISETP.GT.AND P4, PT, R0, 0x39, P2 ;  /* 0x000000390000780c */ /* 0x000fe20001784270 */
[----:B------:R-:W-:Y:S01]  /*13220*/  FMUL R52, R52, UR13 ;  /* 0x0000000d34347c20 */ /* 0x000fe20008400000 */
[----:B------:R-:W-:Y:S01]  /*13230*/  FMUL R53, R53, UR13 ;  /* 0x0000000d35357c20 */ /* 0x000fe20008400000 */
[----:B------:R-:W-:Y:S01]  /*13240*/  FMUL R54, R54, UR13 ;  /* 0x0000000d36367c20 */ /* 0x000fe20008400000 */
[----:B------:R-:W-:Y:S01]  /*13250*/  FMUL R55, R55, UR13 ;  /* 0x0000000d37377c20 */ /* 0x000fe20008400000 */
[----:B------:R-:W-:Y:S01]  /*13260*/  F2FP.BF16.F32.PACK_AB R51, RZ, R51 ;  /* 0x00000033ff33723e */ /* 0x000fe200000010ff */
[----:B------:R-:W-:Y:S01]  /*13270*/  @P5 IMAD.MOV.U32 R6, RZ, RZ, R4 ;  /* 0x000000ffff065224 */ /* 0x000fe200078e0004 */
[----:B------:R-:W-:Y:S01]  /*13280*/  F2FP.BF16.F32.PACK_AB R52, RZ, R52 ;  /* 0x00000034ff34723e */ /* 0x000fe200000010ff */
[C---:B-1----:R-:W-:Y:S01]  /*13290*/  VIADD R4, R2.reuse, UR9 ;  /* 0x0000000902047c36 */ /* 0x042fe20008000000 */
[----:B------:R-:W-:Y:S01]  /*132a0*/  F2FP.BF16.F32.PACK_AB R53, RZ, R53 ;  /* 0x00000035ff35723e */ /* 0x000fe200000010ff */
[--C-:B------:R-:W-:Y:S01]  /*132b0*/  @P1 IMAD.MOV.U32 R5, RZ, RZ, R7.reuse ;  /* 0x000000ffff051224 */ /* 0x100fe200078e0007 */
[----:B------:R-:W-:Y:S01]  /*132c0*/  F2FP.BF16.F32.PACK_AB R54, RZ, R54 ;  /* 0x00000036ff36723e */ /* 0x000fe200000010ff */
[----:B------:R-:W-:Y:S01]  /*132d0*/  VIADD R8, R2, UR9 ;  /* 0x0000000902087c36 */ /* 0x000fe20008000000 */
[----:B------:R-:W-:Y:S01]  /*132e0*/  F2FP.BF16.F32.PACK_AB R55, RZ, R55 ;  /* 0x00000037ff37723e */ /* 0x000fe200000010ff */
[----:B------:R-:W-:Y:S01]  /*132f0*/  @P3 IMAD.MOV.U32 R9, RZ, RZ, R7 ;  /* 0x000000ffff093224 */ /* 0x000fe200078e0007 */
[----:B------:R-:W-:Y:S04]  /*13300*/  @P5 STG.E.U16 desc[UR14][R6.64+0x62], R51 ;  /* 0x0000623306005986 */ /* 0x000fe8000c10150e */
[----:B------:R-:W-:Y:S04]  /*13310*/  @P6 STG.E.U16 desc[UR14][R2.64+0x70], R52 ;  /* 0x0000703402006986 */ /* 0x000fe8000c10150e */
[----:B------:R-:W-:Y:S04]  /*13320*/  @P4 STG.E.U16 desc[UR14][R2.64+0x72], R53 ;  /* 0x0000723502004986 */ /* 0x000fe8000c10150e */
[----:B------:R1:W-:Y:S01]  /*13330*/  @P1 STG.E.U16 desc[UR14][R4.64+0x70], R54 ;  /* 0x0000703604001986 */ /* 0x0003e2000c10150e */
[----:B------:R-:W-:-:S03]  /*13340*/  ISETP.GT.AND P1, PT, R0, 0x40, P0 ;  /* 0x000000400000780c */ /* 0x000fc60000724270 */
[----:B------:R2:W-:Y:S01]  /*13350*/  @P3 STG.E.U16 desc[UR14][R8.64+0x72], R55 ;  /* 0x0000723708003986 */ /* 0x0005e2000c10150e */
[C---:B------:R-:W-:Y:S02]  /*13360*/  ISETP.GT.AND P3, PT, R0.reuse, 0x41, P0 ;  /* 0x000000410000780c */ /* 0x040fe40000764270 */
[C---:B------:R-:W-:Y:S02]  /*13370*/  ISETP.GT.AND P4, PT, R0.reuse, 0x40, P2 ;  /* 0x000000400000780c */ /* 0x040fe40001784270 */
[----:B------:R-:W-:Y:S01]  /*13380*/  ISETP.GT.AND P5, PT, R0, 0x41, P2 ;  /* 0x000000410000780c */ /* 0x000fe200017a4270 */
[----:B------:R-:W-:Y:S01]  /*13390*/  FMUL R56, R56, UR13 ;  /* 0x0000000d38387c20 */ /* 0x000fe20008400000 */
[----:B------:R-:W-:Y:S01]  /*133a0*/  FMUL R57, R57, UR13 ;  /* 0x0000000d39397c20 */ /* 0x000fe20008400000 */
[----:B------:R-:W-:Y:S01]  /*133b0*/  FMUL R58, R58, UR13 ;  /* 0x0000000d3a3a7c20 */ /* 0x000fe20008400000 */
[----:B------:R-:W-:Y:S02]  /*133c0*/  FMUL R59, R59, UR13 ;  /* 0x0000000d3b3b7c20 */ /* 0x000fe40008400000 */
[----:B------:R-:W-:Y:S01]  /*133d0*/  F2FP.BF16.F32.PACK_AB R56, RZ, R56 ;  /* 0x00000038ff38723e */ /* 0x000fe200000010ff */
[--C-:B-1----:R-:W-:Y:S01]  /*133e0*/  @P1 IMAD.MOV.U32 R5, RZ, RZ, R7.reuse ;  /* 0x000000ffff051224 */ /* 0x102fe200078e0007 */
[----:B------:R-:W-:Y:S01]  /*133f0*/  F2FP.BF16.F32.PACK_AB R57, RZ, R57 ;  /* 0x00000039ff39723e */ /* 0x000fe200000010ff */
[----:B--2---:R-:W-:Y:S01]  /*13400*/  @P3 IMAD.MOV.U32 R9, RZ, RZ, R7 ;  /* 0x000000ffff093224 */ /* 0x004fe200078e0007 */
[----:B------:R-:W-:-:S02]  /*13410*/  F2FP.BF16.F32.PACK_AB R58, RZ, R58 ;  /* 0x0000003aff3a723e */ /* 0x000fc400000010ff */
[----:B------:R-:W-:Y:S01]  /*13420*/  F2FP.BF16.F32.PACK_AB R59, RZ, R59 ;  /* 0x0000003bff3b723e */ /* 0x000fe200000010ff */
        /* <DEDUP_REMOVED lines=13> */
[----:B-1----:R-:W-:Y:S01]  /*13500*/  @P1 IMAD.MOV.U32 R5, RZ, RZ, R7 ;  /* 0x000000ffff051224 */ /* 0x002fe200078e0007 */
[----:B------:R-:W-:-:S02]  /*13510*/  F2FP.BF16.F32.PACK_AB R61, RZ, R61 ;  /* 0x0000003dff3d723e */ /* 0x000fc400000010ff */
[----:B------:R-:W-:Y:S02]  /*13520*/  F2FP.BF16.F32.PACK_AB R62, RZ, R62 ;  /* 0x0000003eff3e723e */ /* 0x000fe400000010ff */
[----:B------:R-:W-:Y:S02]  /*13530*/  F2FP.BF16.F32.PACK_AB R63, RZ, R63 ;  /* 0x0000003fff3f723e */ /* 0x000fe400000010ff */
[----:B--2---:R-:W-:Y:S01]  /*13540*/  @P3 MOV R9, R7 ;  /* 0x0000000700093202 */ /* 0x004fe20000000f00 */
[----:B------:R-:W-:Y:S01]  /*13550*/  @P4 STG.E.U16 desc[UR14][R2.64+0x90], R60 ;  /* 0x0000903c02004986 */ /* 0x000fe2000c10150e */
[----:B------:R-:W-:-:S03]  /*13560*/  ISETP.GT.AND P4, PT, R0, 0x50, P2 ;  /* 0x000000500000780c */ /* 0x000fc60001784270 */
[----:B------:R-:W-:Y:S01]  /*13570*/  @P5 STG.E.U16 desc[UR14][R2.64+0x92], R61 ;  /* 0x0000923d02005986 */ /* 0x000fe2000c10150e */
[----:B------:R-:W-:-:S03]  /*13580*/  FMUL R64, R64, UR13 ;  /* 0x0000000d40407c20 */ /* 0x000fc60008400000 */
[----:B------:R1:W-:Y:S01]  /*13590*/  @P1 STG.E.U16 desc[UR14][R4.64+0x90], R62 ;  /* 0x0000903e04001986 */ /* 0x0003e2000c10150e */
[----:B------:R-:W-:-:S03]  /*135a0*/  ISETP.GT.AND P1, PT, R0, 0x50, P0 ;  /* 0x000000500000780c */ /* 0x000fc60000724270 */
[----:B------:R2:W-:Y:S01]  /*135b0*/  @P3 STG.E.U16 desc[UR14][R8.64+0x92], R63 ;  /* 0x0000923f08003986 */ /* 0x0005e2000c10150e */
        /* <DEDUP_REMOVED lines=8> */
[----:B------:R-:W-:Y:S01]  /*13640*/  ISETP.GT.AND P4, PT, R0, 0x58, P2 ;  /* 0x000000580000780c */ /* 0x000fe20001784270 */
[--C-:B-1----:R-:W-:Y:S01]  /*13650*/  @P1 IMAD.MOV.U32 R5, RZ, RZ, R7.reuse ;  /* 0x000000ffff051224 */ /* 0x102fe200078e0007 */
[----:B------:R-:W-:Y:S01]  /*13660*/  F2FP.BF16.F32.PACK_AB R66, RZ, R66 ;  /* 0x00000042ff42723e */ /* 0x000fe200000010ff */
[----:B--2---:R-:W-:Y:S01]  /*13670*/  @P3 IMAD.MOV.U32 R9, RZ, RZ, R7 ;  /* 0x000000ffff093224 */ /* 0x004fe200078e0007 */
[----:B------:R-:W-:Y:S01]  /*13680*/  F2FP.BF16.F32.PACK_AB R67, RZ, R67 ;  /* 0x00000043ff43723e */ /* 0x000fe200000010ff */
[----:B------:R-:W-:Y:S01]  /*13690*/  FMUL R68, R68, UR13 ;  /* 0x0000000d44447c20 */ /* 0x000fe20008400000 */
[----:B------:R-:W-:Y:S04]  /*136a0*/  @P5 STG.E.U16 desc[UR14][R2.64+0xa2], R65 ;  /* 0x0000a24102005986 */ /* 0x000fe8000c10150e */
[----:B------:R1:W-:Y:S01]  /*136b0*/  @P1 STG.E.U16 desc[UR14][R4.64+0xa0], R66 ;  /* 0x0000a04204001986 */ /* 0x0003e2000c10150e */
[----:B------:R-:W-:-:S02]  /*136c0*/  ISETP.GT.AND P1, PT, R0, 0x58, P0 ;  /* 0x000000580000780c */ /* 0x000fc40000724270 */
[----:B------:R-:W-:Y:S01]  /*136d0*/  F2FP.BF16.F32.PACK_AB R68, RZ, R68 ;  /* 0x00000044ff44723e */ /* 0x000fe200000010ff */
[----:B------:R2:W-:Y:S01]  /*136e0*/  @P3 STG.E.U16 desc[UR14][R8.64+0xa2], R67 ;  /* 0x0000a24308003986 */ /* 0x0005e2000c10150e */
[C---:B------:R-:W-:Y:S02]  /*136f0*/  ISETP.GT.AND P3, PT, R0.reuse, 0x59, P0 ;  /* 0x000000590000780c */ /* 0x040fe40000764270 */
[C---:B------:R-:W-:Y:S01]  /*13700*/  ISETP.GT.AND P5, PT, R0.reuse, 0x59, P2 ;  /* 0x000000590000780c */ /* 0x040fe200017a4270 */
[----:B------:R-:W-:Y:S01]  /*13710*/  FMUL R69, R69, UR13 ;  /* 0x0000000d45457c20 */ /* 0x000fe20008400000 */
[----:B------:R-:W-:Y:S01]  /*13720*/  @P4 STG.E.U16 desc[UR14][R2.64+0xb0], R68 ;  /* 0x0000b04402004986 */ /* 0x000fe2000c10150e */
[----:B------:R-:W-:Y:S01]  /*13730*/  ISETP.GT.AND P4, PT, R0, 0x60, P2 ;  /* 0x000000600000780c */ /* 0x000fe20001784270 */
[----:B------:R-:W-:Y:S01]  /*13740*/  FMUL R70, R70, UR13 ;  /* 0x0000000d46467c20 */ /* 0x000fe20008400000 */
[----:B------:R-:W-:Y:S01]  /*13750*/  FMUL R71, R71, UR13 ;  /* 0x0000000d47477c20 */ /* 0x000fe20008400000 */
[----:B------:R-:W-:Y:S01]  /*13760*/  FMUL R72, R72, UR13 ;  /* 0x0000000d48487c20 */ /* 0x000fe20008400000 */
[----:B------:R-:W-:Y:S01]  /*13770*/  F2FP.BF16.F32.PACK_AB R69, RZ, R69 ;  /* 0x00000045ff45723e */ /* 0x000fe200000010ff */
[----:B-1----:R-:W-:Y:S01]  /*13780*/  @P1 IMAD.MOV.U32 R5, RZ, RZ, R7 ;  /* 0x000000ffff051224 */ /* 0x002fe200078e0007 */
[----:B------:R-:W-:-:S02]  /*13790*/  F2FP.BF16.F32.PACK_AB R70, RZ, R70 ;  /* 0x00000046ff46723e */ /* 0x000fc400000010ff */
[----:B------:R-:W-:Y:S01]  /*137a0*/  F2FP.BF16.F32.PACK_AB R71, RZ, R71 ;  /* 0x00000047ff47723e */ /* 0x000fe200000010ff */
[----:B--2---:R-:W-:Y:S01]  /*137b0*/  @P3 IMAD.MOV.U32 R9, RZ, RZ, R7 ;  /* 0x000000ffff093224 */ /* 0x004fe200078e0007 */
[----:B------:R-:W-:Y:S01]  /*137c0*/  F2FP.BF16.F32.PACK_AB R72, RZ, R72 ;  /* 0x00000048ff48723e */ /* 0x000fe200000010ff */
[----:B------:R-:W-:Y:S01]  /*137d0*/  @P5 STG.E.U16 desc[UR14][R2.64+0xb2], R69 ;  /* 0x0000b24502005986 */ /* 0x000fe2000c10150e */
[C---:B------:R-:W-:Y:S01]  /*137e0*/  ISETP.GT.AND P5, PT, R0.reuse, 0x61, P2 ;  /* 0x000000610000780c */ /* 0x040fe200017a4270 */
[----:B------:R-:W-:Y:S02]  /*137f0*/  FMUL R73, R73, UR13 ;  /* 0x0000000d49497c20 */ /* 0x000fe40008400000 */
[----:B------:R1:W-:Y:S04]  /*13800*/  @P1 STG.E.U16 desc[UR14][R4.64+0xb0], R70 ;  /* 0x0000b04604001986 */ /* 0x0003e8000c10150e */
[----:B------:R2:W-:Y:S01]  /*13810*/  @P3 STG.E.U16 desc[UR14][R8.64+0xb2], R71 ;  /* 0x0000b24708003986 */ /* 0x0005e2000c10150e */
[----:B------:R-:W-:-:S03]  /*13820*/  ISETP.GT.AND P3, PT, R0, 0x60, P0 ;  /* 0x000000600000780c */ /* 0x000fc60000764270 */
[----:B------:R-:W-:Y:S01]  /*13830*/  @P4 STG.E.U16 desc[UR14][R2.64+0xc0], R72 ;  /* 0x0000c04802004986 */ /* 0x000fe2000c10150e */
[----:B------:R-:W-:Y:S02]  /*13840*/  ISETP.GT.AND P4, PT, R0, 0x61, P0 ;  /* 0x000000610000780c */ /* 0x000fe40000784270 */
[----:B------:R-:W-:Y:S01]  /*13850*/  F2FP.BF16.F32.PACK_AB R73, RZ, R73 ;  /* 0x00000049ff49723e */ /* 0x000fe200000010ff */
[----:B------:R-:W-:Y:S01]  /*13860*/  FMUL R74, R74, UR13 ;  /* 0x0000000d4a4a7c20 */ /* 0x000fe20008400000 */
[----:B------:R-:W-:Y:S01]  /*13870*/  FMUL R75, R75, UR13 ;  /* 0x0000000d4b4b7c20 */ /* 0x000fe20008400000 */
[C---:B------:R-:W-:Y:S02]  /*13880*/  ISETP.GT.AND P1, PT, R0.reuse, 0x69, P2 ;  /* 0x000000690000780c */ /* 0x040fe40001724270 */
[----:B------:R-:W-:Y:S01]  /*13890*/  @P5 STG.E.U16 desc[UR14][R2.64+0xc2], R73 ;  /* 0x0000c24902005986 */ /* 0x000fe2000c10150e */
[----:B------:R-:W-:Y:S01]  /*138a0*/  ISETP.GT.AND P5, PT, R0, 0x68, P2 ;  /* 0x000000680000780c */ /* 0x000fe200017a4270 */
[--C-:B-1----:R-:W-:Y:S01]  /*138b0*/  @P3 IMAD.MOV.U32 R5, RZ, RZ, R7.reuse ;  /* 0x000000ffff053224 */ /* 0x102fe200078e0007 */
[----:B------:R-:W-:Y:S01]  /*138c0*/  F2FP.BF16.F32.PACK_AB R74, RZ, R74 ;  /* 0x0000004aff4a723e */ /* 0x000fe200000010ff */
[----:B------:R-:W-:Y:S01]  /*138d0*/  FMUL R76, R76, UR13 ;  /* 0x0000000d4c4c7c20 */ /* 0x000fe20008400000 */
[----:B------:R-:W-:Y:S01]  /*138e0*/  F2FP.BF16.F32.PACK_AB R75, RZ, R75 ;  /* 0x0000004bff4b723e */ /* 0x000fe200000010ff */
[----:B--2---:R-:W-:-:S02]  /*138f0*/  @P4 IMAD.MOV.U32 R9, RZ, RZ, R7 ;  /* 0x000000ffff094224 */ /* 0x004fc400078e0007 */
[----:B------:R-:W-:Y:S01]  /*13900*/  FMUL R77, R77, UR13 ;  /* 0x0000000d4d4d7c20 */ /* 0x000fe20008400000 */
[----:B------:R1:W-:Y:S01]  /*13910*/  @P3 STG.E.U16 desc[UR14][R4.64+0xc0], R74 ;  /* 0x0000c04a04003986 */ /* 0x0003e2000c10150e */
[----:B------:R-:W-:Y:S02]  /*13920*/  F2FP.BF16.F32.PACK_AB R76, RZ, R76 ;  /* 0x0000004cff4c723e */ /* 0x000fe400000010ff */
[C---:B------:R-:W-:Y:S01]  /*13930*/  ISETP.GT.AND P3, PT, R0.reuse, 0x68, P0 ;  /* 0x000000680000780c */ /* 0x040fe20000764270 */
[----:B------:R2:W-:Y:S01]  /*13940*/  @P4 STG.E.U16 desc[UR14][R8.64+0xc2], R75 ;  /* 0x0000c24b08004986 */ /* 0x0005e2000c10150e */
[----:B------:R-:W-:Y:S02]  /*13950*/  F2FP.BF16.F32.PACK_AB R77, RZ, R77 ;  /* 0x0000004dff4d723e */ /* 0x000fe400000010ff */
[----:B------:R-:W-:Y:S01]  /*13960*/  ISETP.GT.AND P4, PT, R0, 0x69, P0 ;  /* 0x000000690000780c */ /* 0x000fe20000784270 */
[----:B------:R-:W-:Y:S01]  /*13970*/  @P5 STG.E.U16 desc[UR14][R2.64+0xd0], R76 ;  /* 0x0000d04c02005986 */ /* 0x000fe2000c10150e */
[----:B------:R-:W-:-:S03]  /*13980*/  FMUL R78, R78, UR13 ;  /* 0x0000000d4e4e7c20 */ /* 0x000fc60008400000 */
[----:B------:R-:W-:Y:S01]  /*13990*/  @P1 STG.E.U16 desc[UR14][R2.64+0xd2], R77 ;  /* 0x0000d24d02001986 */ /* 0x000fe2000c10150e */
[----:B------:R-:W-:Y:S01]  /*139a0*/  ISETP.GT.AND P1, PT, R0, 0x70, P2 ;  /* 0x000000700000780c */ /* 0x000fe20001724270 */
[----:B------:R-:W-:Y:S01]  /*139b0*/  FMUL R79, R79, UR13 ;  /* 0x0000000d4f4f7c20 */ /* 0x000fe20008400000 */
[----:B------:R-:W-:Y:S01]  /*139c0*/  FMUL R80, R80, UR13 ;  /* 0x0000000d50507c20 */ /* 0x000fe20008400000 */
[----:B------:R-:W-:Y:S01]  /*139d0*/  F2FP.BF16.F32.PACK_AB R78, RZ, R78 ;  /* 0x0000004eff4e723e */ /* 0x000fe200000010ff */
[--C-:B-1----:R-:W-:Y:S02]  /*139e0*/  @P3 IMAD.MOV.U32 R5, RZ, RZ, R7.reuse ;  /* 0x000000ffff053224 */ /* 0x102fe400078e0007 */
[----:B------:R-:W-:Y:S01]  /*139f0*/  F2FP.BF16.F32.PACK_AB R79, RZ, R79 ;  /* 0x0000004fff4f723e */ /* 0x000fe200000010ff */
[----:B--2---:R-:W-:Y:S01]  /*13a00*/  @P4 IMAD.MOV.U32 R9, RZ, RZ, R7 ;  /* 0x000000ffff094224 */ /* 0x004fe200078e0007 */
[----:B------:R-:W-:Y:S01]  /*13a10*/  F2FP.BF16.F32.PACK_AB R80, RZ, R80 ;  /* 0x00000050ff50723e */ /* 0x000fe200000010ff */
[----:B------:R1:W-:Y:S01]  /*13a20*/  @P3 STG.E.U16 desc[UR14][R4.64+0xd0], R78 ;  /* 0x0000d04e04003986 */ /* 0x0003e2000c10150e */
[----:B------:R-:W-:-:S02]  /*13a30*/  ISETP.GT.AND P6, PT, R0, 0x70, P0 ;  /* 0x000000700000780c */ /* 0x000fc400007c4270 */
[C---:B------:R-:W-:Y:S01]  /*13a40*/  ISETP.GT.AND P5, PT, R0.reuse, 0x71, P0 ;  /* 0x000000710000780c */ /* 0x040fe200007a4270 */
        /* <DEDUP_REMOVED lines=9> */
[----:B------:R-:W-:Y:S01]  /*13ae0*/  FMUL R84, R84, UR13 ;  /* 0x0000000d54547c20 */ /* 0x000fe20008400000 */
[----:B------:R-:W-:Y:S01]  /*13af0*/  ISETP.GT.AND P0, PT, R0, 0x79, P0 ;  /* 0x000000790000780c */ /* 0x000fe20000704270 */
[----:B------:R-:W-:Y:S01]  /*13b00*/  FMUL R85, R85, UR13 ;  /* 0x0000000d55557c20 */ /* 0x000fe20008400000 */
[----:B------:R-:W-:Y:S01]  /*13b10*/  FMUL R86, R86, UR13 ;  /* 0x0000000d56567c20 */ /* 0x000fe20008400000 */
[----:B------:R-:W-:Y:S01]  /*13b20*/  F2FP.BF16.F32.PACK_AB R81, RZ, R81 ;  /* 0x00000051ff51723e */ /* 0x000fe200000010ff */
[--C-:B-1----:R-:W-:Y:S01]  /*13b30*/  @P6 IMAD.MOV.U32 R5, RZ, RZ, R7.reuse ;  /* 0x000000ffff056224 */ /* 0x102fe200078e0007 */
[----:B------:R-:W-:Y:S01]  /*13b40*/  F2FP.BF16.F32.PACK_AB R82, RZ, R82 ;  /* 0x00000052ff52723e */ /* 0x000fe200000010ff */
[----:B--2---:R-:W-:Y:S01]  /*13b50*/  @P5 IMAD.MOV.U32 R9, RZ, RZ, R7 ;  /* 0x000000ffff095224 */ /* 0x004fe200078e0007 */
[----:B------:R-:W-:Y:S01]  /*13b60*/  F2FP.BF16.F32.PACK_AB R83, RZ, R83 ;  /* 0x00000053ff53723e */ /* 0x000fe200000010ff */
[--C-:B------:R-:W-:Y:S01]  /*13b70*/  @P3 IMAD.MOV.U32 R10, RZ, RZ, R2.reuse ;  /* 0x000000ffff0a3224 */ /* 0x100fe200078e0002 */
[----:B------:R-:W-:Y:S01]  /*13b80*/  F2FP.BF16.F32.PACK_AB R84, RZ, R84 ;  /* 0x00000054ff54723e */ /* 0x000fe200000010ff */
[--C-:B------:R-:W-:Y:S01]  /*13b90*/  @P3 IMAD.MOV.U32 R11, RZ, RZ, R3.reuse ;  /* 0x000000ffff0b3224 */ /* 0x100fe200078e0003 */
[----:B------:R-:W-:Y:S01]  /*13ba0*/  F2FP.BF16.F32.PACK_AB R85, RZ, R85 ;  /* 0x00000055ff55723e */ /* 0x000fe200000010ff */
[----:B------:R-:W-:Y:S01]  /*13bb0*/  @P2 IMAD.MOV.U32 R12, RZ, RZ, R2 ;  /* 0x000000ffff0c2224 */ /* 0x000fe200078e0002 */
[----:B------:R3:W-:Y:S01]  /*13bc0*/  @P1 STG.E.U16 desc[UR14][R2.64+0xe2], R81 ;  /* 0x0000e25102001986 */ /* 0x0007e2000c10150e */
[----:B------:R-:W-:Y:S01]  /*13bd0*/  @P2 IMAD.MOV.U32 R13, RZ, RZ, R3 ;  /* 0x000000ffff0d2224 */ /* 0x000fe200078e0003 */
[----:B------:R-:W-:Y:S01]  /*13be0*/  F2FP.BF16.F32.PACK_AB R86, RZ, R86 ;  /* 0x00000056ff56723e */ /* 0x000fe200000010ff */
[C---:B------:R-:W-:Y:S01]  /*13bf0*/  VIADD R14, R2.reuse, UR9 ;  /* 0x00000009020e7c36 */ /* 0x040fe20008000000 */
[----:B------:R-:W-:Y:S01]  /*13c00*/  @P4 MOV R15, R7 ;  /* 0x00000007000f4202 */ /* 0x000fe20000000f00 */
[----:B------:R3:W-:Y:S01]  /*13c10*/  @P6 STG.E.U16 desc[UR14][R4.64+0xe0], R82 ;  /* 0x0000e05204006986 */ /* 0x0007e2000c10150e */
[----:B------:R-:W-:-:S03]  /*13c20*/  VIADD R16, R2, UR9 ;  /* 0x0000000902107c36 */ /* 0x000fc60008000000 */
[----:B------:R3:W-:Y:S04]  /*13c30*/  @P5 STG.E.U16 desc[UR14][R8.64+0xe2], R83 ;  /* 0x0000e25308005986 */ /* 0x0007e8000c10150e */
[----:B------:R3:W-:Y:S04]  /*13c40*/  @P3 STG.E.U16 desc[UR14][R10.64+0xf0], R84 ;  /* 0x0000f0540a003986 */ /* 0x0007e8000c10150e */
[----:B------:R3:W-:Y:S01]  /*13c50*/  @P2 STG.E.U16 desc[UR14][R12.64+0xf2], R85 ;  /* 0x0000f2550c002986 */ /* 0x0007e2000c10150e */
[----:B------:R-:W-:-:S03]  /*13c60*/  FMUL R87, R87, UR13 ;  /* 0x0000000d57577c20 */ /* 0x000fc60008400000 */
[----:B------:R3:W-:Y:S01]  /*13c70*/  @P4 STG.E.U16 desc[UR14][R14.64+0xf0], R86 ;  /* 0x0000f0560e004986 */ /* 0x0007e2000c10150e */
[----:B------:R-:W-:Y:S05]  /*13c80*/  @!P0 EXIT ;  /* 0x000000000000894d */ /* 0x000fea0003800000 */
[----:B------:R-:W-:Y:S01]  /*13c90*/  F2FP.BF16.F32.PACK_AB R87, RZ, R87 ;  /* 0x00000057ff57723e */ /* 0x000fe200000010ff */
[----:B------:R-:W-:-:S05]  /*13ca0*/  IMAD.MOV.U32 R17, RZ, RZ, R7 ;  /* 0x000000ffff117224 */ /* 0x000fca00078e0007 */
[----:B------:R-:W-:Y:S01]  /*13cb0*/  STG.E.U16 desc[UR14][R16.64+0xf2], R87 ;  /* 0x0000f25710007986 */ /* 0x000fe2000c10150e */
[----:B------:R-:W-:Y:S05]  /*13cc0*/  EXIT ;  /* 0x000000000000794d */ /* 0x000fea0003800000 */
.L_x_14:
[----:B------:R-:W-:-:S13]  /*13cd0*/  ISETP.NE.AND P0, PT, RZ, UR7, PT ;  /* 0x00000007ff007c0c */ /* 0x000fda000bf05270 */
[----:B------:R-:W-:Y:S05]  /*13ce0*/  @P0 EXIT ;  /* 0x000000000000094d */ /* 0x000fea0003800000 */
[----:B------:R-:W-:-:S13]  /*13cf0*/  ELECT P0, URZ, PT ;  /* 0x00000000003f782f */ /* 0x000fda0003800000 */
[----:B------:R-:W-:Y:S05]  /*13d00*/  @!P0 BRA `(.L_x_531) ;  /* 0x0000000400ec8947 */ /* 0x000fea0003800000 */
[----:B------:R-:W-:-:S06]  /*13d10*/  UISETP.GE.AND UP0, UPT, UR5, 0x1, UPT ;  /* 0x000000010500788c */ /* 0x000fcc000bf06270 */
[----:B------:R-:W-:-:S13]  /*13d20*/  PLOP3.LUT P0, PT, PT, PT, UP0, 0x80, 0x0 ;  /* 0x000000000000781c */ /* 0x000fda0003f0f008 */
[----:B------:R-:W-:Y:S05]  /*13d30*/  @!P0 BRA `(.L_x_531) ;  /* 0x0000000400e08947 */ /* 0x000fea0003800000 */
[----:B------:R-:W0:Y:S01]  /*13d40*/  S2R R2, SR_CgaCtaId ;  /* 0x0000000000027919 */ /* 0x000e220000008800 */
[----:B------:R-:W-:Y:S01]  /*13d50*/  UIMAD UR7, UR32, UR33, URZ ;  /* 0x00000021200772a4 */ /* 0x000fe2000f8e023f */
[----:B------:R-:W-:Y:S01]  /*13d60*/  IMAD.SHL.U32 R16, R4, 0x100, RZ ;  /* 0x0000010004107824 */ /* 0x000fe200078e00ff */
[----:B------:R-:W-:Y:S01]  /*13d70*/  ULDC UR8, c[0x0][0x384] ;  /* 0x0000e10000087ab9 */ /* 0x000fe20000000800 */
[----:B------:R-:W-:Y:S01]  /*13d80*/  LOP3.LUT P0, RZ, R9, 0x1f, RZ, 0xc0, !PT ;  /* 0x0000001f09ff7812 */ /* 0x000fe2000780c0ff */
[----:B------:R-:W-:Y:S01]  /*13d90*/  UIMAD UR7, UR4, UR7, 0x1 ;  /* 0x00000001040774a4 */ /* 0x000fe2000f8e0207 */
[----:B------:R-:W-:Y:S01]  /*13da0*/  IMAD.U32 R3, RZ, RZ, UR6 ;  /* 0x00000006ff037e24 */ /* 0x000fe2000f8e00ff */
[----:B------:R-:W-:Y:S01]  /*13db0*/  ULDC UR9, c[0x0][0x388] ;  /* 0x0000e20000097ab9 */ /* 0x000fe20000000800 */
[----:B------:R-:W-:Y:S01]  /*13dc0*/  IMAD.HI.U32 R4, R16, UR8, RZ ;  /* 0x0000000810047c27 */ /* 0x000fe2000f8e00ff */
[----:B------:R-:W-:Y:S02]  /*13dd0*/  ISETP.NE.AND P1, PT, R7, RZ, PT ;  /* 0x000000ff0700720c */ /* 0x000fe40003f25270 */
[----:B------:R-:W-:-:S02]  /*13de0*/  CS2R R8, SRZ ;  /* 0x0000000000087805 */ /* 0x000fc4000001ff00 */
[----:B------:R-:W-:Y:S01]  /*13df0*/  ISETP.NE.OR P0, PT, R7, RZ, !P0 ;  /* 0x000000ff0700720c */ /* 0x000fe20004705670 */
[----:B------:R-:W-:Y:S01]  /*13e00*/  IMAD.SHL.U32 R18, R10, 0x80, RZ ;  /* 0x000000800a127824 */ /* 0x000fe200078e00ff */
[----:B------:R-:W-:Y:S01]  /*13e10*/  CS2R R6, SRZ ;  /* 0x0000000000067805 */ /* 0x000fe2000001ff00 */
[----:B------:R-:W-:Y:S01]  /*13e20*/  IMAD.MOV.U32 R5, RZ, RZ, 0x1 ;  /* 0x00000001ff057424 */ /* 0x000fe200078e00ff */
[----:B------:R-:W-:Y:S01]  /*13e30*/  LOP3.LUT R3, R3, 0x2, RZ, 0xfc, !PT ;  /* 0x0000000203037812 */ /* 0x000fe200078efcff */
[----:B------:R-:W-:Y:S01]  /*13e40*/  VIADD R20, R18, 0x40 ;  /* 0x0000004012147836 */ /* 0x000fe20000000000 */
[----:B------:R-:W-:Y:S01]  /*13e50*/  SHF.R.U32.HI R4, RZ, UR9, R4 ;  /* 0x00000009ff047c19 */ /* 0x000fe20008011604 */
[----:B------:R-:W-:Y:S02]  /*13e60*/  IMAD.U32 R21, RZ, RZ, UR7 ;  /* 0x00000007ff157e24 */ /* 0x000fe4000f8e00ff */
[C---:B0-----:R-:W-:Y:S02]  /*13e70*/  IMAD.SHL.U32 R0, R2.reuse, 0x400, RZ ;  /* 0x0000040002007824 */ /* 0x041fe400078e00ff */
[----:B------:R-:W-:-:S03]  /*13e80*/  IMAD.SHL.U32 R2, R2, 0x10, RZ ;  /* 0x0000001002027824 */ /* 0x000fc600078e00ff */
[----:B------:R-:W-:-:S07]  /*13e90*/  LOP3.LUT R0, R0, 0x400, RZ, 0xc0, !PT ;  /* 0x0000040000007812 */ /* 0x000fce00078ec0ff */
.L_x_535:
[----:B------:R-:W0:Y:S01]  /*13ea0*/  S2R R11, SR_CgaCtaId ;  /* 0x00000000000b7919 */ /* 0x000e220000008800 */
[----:B------:R-:W-:-:S04]  /*13eb0*/  MOV R10, 0x400 ;  /* 0x00000400000a7802 */ /* 0x000fc80000000f00 */
[----:B0-----:R-:W-:Y:S02]  /*13ec0*/  LEA R19, R11, R10, 0x18 ;  /* 0x0000000a0b137211 */ /* 0x001fe400078ec0ff */
[----:B------:R-:W-:-:S03]  /*13ed0*/  SHF.L.U32 R10, R5, 0x1f, RZ ;  /* 0x0000001f050a7819 */ /* 0x000fc600000006ff */
[----:B------:R-:W-:-:S07]  /*13ee0*/  IMAD R17, R7, 0x8, R19 ;  /* 0x0000000807117824 */ /* 0x000fce00078e0213 */
.L_x_532:
[----:B0-----:R0:W1:Y:S02]  /*13ef0*/  SYNCS.PHASECHK.TRANS64.TRYWAIT P2, [R17+URZ+0x36048], R10 ;  /* 0x0360480a110075a7 */ /* 0x001064000804017f */
[----:B-1----:R-:W-:Y:S05]  /*13f00*/  @!P2 NANOSLEEP.SYNCS 0x989680 ;  /* 0x009896800000a95d */ /* 0x002fea0003900000 */
[----:B------:R-:W1:Y:S02]  /*13f10*/  @!P2 SYNCS.PHASECHK.TRANS64 P2, [R17+URZ+0x36048], R10 ;  /* 0x0360480a1100a5a7 */ /* 0x000e64000804007f */
[----:B-1----:R-:W-:Y:S05]  /*13f20*/  @!P2 BRA `(.L_x_532) ;  /* 0xfffffffc00f0a947 */ /* 0x002fea000383ffff */
[----:B0-----:R-:W0:Y:S02]  /*13f30*/  @!P1 LDC R10, c[0x0][0x500] ;  /* 0x00014000ff0a9b82 */ /* 0x001e240000000800 */
[----:B0-----:R0:W-:Y:S02]  /*13f40*/  @!P1 SYNCS.ARRIVE.TRANS64 RZ, [R17+URZ+0x36000], R10 ;  /* 0x0360000a11ff99a7 */ /* 0x0011e4000800003f */
[----:B0-----:R-:W-:-:S04]  /*13f50*/  PRMT R10, R3, 0x9910, RZ ;  /* 0x00009910030a7816 */ /* 0x001fc800000000ff */
[----:B------:R-:W-:-:S13]  /*13f60*/  ISETP.NE.AND P2, PT, R10, 0x2, PT ;  /* 0x000000020a00780c */ /* 0x000fda0003f45270 */
[----:B------:R-:W-:Y:S05]  /*13f70*/  @P2 BRA `(.L_x_533) ;  /* 0x0000000000042947 */ /* 0x000fea0003800000 */
[----:B------:R-:W-:Y:S01]  /*13f80*/  BPT.TRAP 0x1 ;  /* 0x000000040000795c */ /* 0x000fe20000300000 */
.L_x_533:
[----:B------:R-:W-:Y:S05]  /*13f90*/  @P0 BRA `(.L_x_534) ;  /* 0x0000000000040947 */ /* 0x000fea0003800000 */
[----:B------:R-:W-:Y:S01]  /*13fa0*/  BPT.TRAP 0x1 ;  /* 0x000000040000795c */ /* 0x000fe20000300000 */
.L_x_534:
[----:B------:R-:W0:Y:S01]  /*13fb0*/  LDC R11, c[0x0][0x380] ;  /* 0x0000e000ff0b7b82 */ /* 0x000e220000000800 */
[----:B------:R-:W-:Y:S01]  /*13fc0*/  R2UR UR7, R4 ;  /* 0x00000000040772ca */ /* 0x000fe200000e0000 */
[----:B------:R-:W-:Y:S01]  /*13fd0*/  IMAD R10, R7, 0x1000, R0 ;  /* 0x00001000070a7824 */ /* 0x000fe200078e0200 */
[----:B------:R-:W-:Y:S01]  /*13fe0*/  ULDC UR28, c[0x0][0x38c] ;  /* 0x0000e300001c7ab9 */ /* 0x000fe20000000800 */
[----:B------:R-:W-:Y:S01]  /*13ff0*/  R2UR UR26, R8 ;  /* 0x00000000081a72ca */ /* 0x000fe200000e0000 */
[----:B------:R-:W-:Y:S01]  /*14000*/  UISETP.NE.AND UP0, UPT, UR28, 0x1, UPT ;  /* 0x000000011c00788c */ /* 0x000fe2000bf05270 */
[----:B------:R-:W-:Y:S01]  /*14010*/  IMAD R10, R10, 0x2, R19 ;  /* 0x000000020a0a7824 */ /* 0x000fe200078e0213 */
[----:B------:R-:W-:Y:S01]  /*14020*/  R2UR UR12, R19 ;  /* 0x00000000130c72ca */ /* 0x000fe200000e0000 */
[----:B------:R-:W1:Y:S01]  /*14030*/  LDC.64 R12, c[0x0][0x3b8] ;  /* 0x0000ee00ff0c7b82 */ /* 0x000e620000000a00 */
[----:B------:R-:W-:Y:S01]  /*14040*/  VIADD R8, R8, 0x1 ;  /* 0x0000000108087836 */ /* 0x000fe20000000000 */
[----:B------:R-:W-:Y:S01]  /*14050*/  R2UR UR25, R17 ;  /* 0x00000000111972ca */ /* 0x000fe200000e0000 */
[----:B------:R-:W-:Y:S01]  /*14060*/  ULDC.64 UR30, c[0x0][0x198] ;  /* 0x00006600001e7ab9 */ /* 0x000fe20000000a00 */
[----:B------:R-:W-:Y:S01]  /*14070*/  R2UR UR34, R10 ;  /* 0x000000000a2272ca */ /* 0x000fe200000e0000 */
[----:B------:R-:W-:Y:S01]  /*14080*/  VIADD R21, R21, 0xffffffff ;  /* 0xffffffff15157836 */ /* 0x000fe20000000000 */
[----:B------:R-:W-:Y:S01]  /*14090*/  R2UR UR24, R7 ;  /* 0x00000000071872ca */ /* 0x000fe200000e0000 */
[----:B------:R-:W-:Y:S01]  /*140a0*/  ULDC.64 UR8, c[0x0][0x3b0] ;  /* 0x0000ec0000087ab9 */ /* 0x000fe20000000a00 */
[----:B------:R-:W1:Y:S01]  /*140b0*/  LDC.64 R14, c[0x0][0x3d8] ;  /* 0x0000f600ff0e7b82 */ /* 0x000e620000000a00 */
[----:B------:R-:W-:Y:S01]  /*140c0*/  @UP0 ULDC.64 UR18, c[0x0][0x390] ;  /* 0x0000e40000120ab9 */ /* 0x000fe20000000a00 */
[----:B------:R-:W-:Y:S01]  /*140d0*/  ULDC.64 UR10, c[0x0][0x3d0] ;  /* 0x0000f400000a7ab9 */ /* 0x000fe20000000a00 */
[----:B------:R-:W-:Y:S01]  /*140e0*/  R2UR UR20, R9 ;  /* 0x00000000091472ca */ /* 0x000fe200000e0000 */
[----:B------:R-:W-:Y:S01]  /*140f0*/  UIADD3 UR22, UP1, UR30, 0xf0, URZ ;  /* 0x000000f01e167890 */ /* 0x000fe2000ff3e03f */
[----:B------:R-:W-:Y:S01]  /*14100*/  R2UR UR21, R6 ;  /* 0x00000000061572ca */ /* 0x000fe200000e0000 */
[----:B------:R-:W-:Y:S01]  /*14110*/  UIADD3 UR30, UP2, UR30, 0x1f0, URZ ;  /* 0x000001f01e1e7890 */ /* 0x000fe2000ff5e03f */
[----:B------:R-:W-:Y:S01]  /*14120*/  ISETP.GT.AND P5, PT, R21, 0x1, PT ;  /* 0x000000011500780c */ /* 0x000fe20003fa4270 */
[----:B------:R-:W-:Y:S01]  /*14130*/  USHF.L.U32 UR26, UR26, 0x5, URZ ;  /* 0x000000051a1a7899 */ /* 0x000fe2000800063f */
[----:B0-----:R-:W-:Y:S01]  /*14140*/  ISETP.NE.AND P2, PT, R11, 0x1, PT ;  /* 0x000000010b00780c */ /* 0x001fe20003f45270 */
[----:B------:R-:W-:Y:S01]  /*14150*/  UIADD3 UR25, UR25, 0x36000, URZ ;  /* 0x0003600019197890 */ /* 0x000fe2000fffe03f */
[----:B------:R-:W-:Y:S01]  /*14160*/  IADD3 R7, R7, 0x1, RZ ;  /* 0x0000000107077810 */ /* 0x000fe20007ffe0ff */
[----:B------:R-:W-:-:S02]  /*14170*/  ULEA UR24, UR24, UR12, 0xe ;  /* 0x0000000c18187291 */ /* 0x000fc4000f8e703f */
[----:B------:R-:W-:Y:S01]  /*14180*/  UIADD3.X UR23, URZ, UR31, URZ, UP1, !UPT ;  /* 0x0000001f3f177290 */ /* 0x000fe20008ffe43f */
[----:B------:R-:W-:Y:S01]  /*14190*/  ISETP.NE.AND P4, PT, R7, 0x9, PT ;  /* 0x000000090700780c */ /* 0x000fe20003f85270 */
[----:B------:R-:W-:Y:S01]  /*141a0*/  UIADD3.X UR31, URZ, UR31, URZ, UP2, !UPT ;  /* 0x0000001f3f1f7290 */ /* 0x000fe200097fe43f */
[----:B------:R-:W-:Y:S01]  /*141b0*/  UMOV UR36, 0x30000 ;  /* 0x0003000000247882 */ /* 0x000fe20000000000 */
[----:B------:R-:W-:Y:S01]  /*141c0*/  UMOV UR14, 0x0 ;  /* 0x00000000000e7882 */ /* 0x000fe20000000000 */
[----:B------:R-:W-:Y:S01]  /*141d0*/  UMOV UR15, 0x10000000 ;  /* 0x10000000000f7882 */ /* 0x000fe20000000000 */
[----:B------:R-:W-:Y:S02]  /*141e0*/  UMOV UR12, UR20 ;  /* 0x00000014000c7c82 */ /* 0x000fe40008000000 */
[----:B------:R-:W-:Y:S01]  /*141f0*/  @P2 IMAD.U32 R22, RZ, RZ, UR7 ;  /* 0x00000007ff162e24 */ /* 0x000fe2000f8e00ff */
[----:B------:R-:W-:Y:S01]  /*14200*/  R2UR UR7, R16 ;  /* 0x00000000100772ca */ /* 0x000fe200000e0000 */
[----:B-1----:R-:W-:Y:S01]  /*14210*/  IMAD R10, R9, R12, R14 ;  /* 0x0000000c090a7224 */ /* 0x002fe200078e020e */
[----:B------:R-:W-:-:S02]  /*14220*/  SEL R7, R7, RZ, P4 ;  /* 0x000000ff07077207 */ /* 0x000fc40002000000 */
[----:B------:R-:W-:Y:S02]  /*14230*/  @P2 R2UR UR7, R22 ;  /* 0x00000000160722ca */ /* 0x000fe400000e0000 */
[----:B------:R-:W-:-:S04]  /*14240*/  ISETP.NE.AND P2, PT, R8, UR4, PT ;  /* 0x0000000408007c0c */ /* 0x000fc8000bf45270 */
[----:B------:R-:W-:-:S07]  /*14250*/  SEL R8, R8, RZ, P2 ;  /* 0x000000ff08087207 */ /* 0x000fce0001000000 */
[----:B------:R-:W-:Y:S02]  /*14260*/  UIADD3 UR13, -UR7, URZ, URZ ;  /* 0x0000003f070d7290 */ /* 0x000fe4000fffe13f */
[----:B------:R-:W-:Y:S01]  /*14270*/  UIMAD.WIDE.U32 UR16, UR7, UR18, URZ ;  /* 0x00000012071072a5 */ /* 0x000fe2000f8e003f */
[----:B------:R-:W-:Y:S01]  /*14280*/  R2UR UR18, R18 ;  /* 0x00000000121272ca */ /* 0x000fe200000e0000 */
[----:B------:R-:W-:Y:S02]  /*14290*/  UMOV UR29, UR7 ;  /* 0x00000007001d7c82 */ /* 0x000fe40008000000 */
[----:B------:R-:W-:Y:S01]  /*142a0*/  IMAD R12, R11, UR13, R16 ;  /* 0x0000000d0b0c7c24 */ /* 0x000fe2000f8e0210 */
[----:B------:R-:W-:Y:S01]  /*142b0*/  @UP0 USHF.R.U32.HI UR29, URZ, UR19, UR17 ;  /* 0x000000133f1d0299 */ /* 0x000fe20008011611 */
[----:B------:R-:W-:Y:S01]  /*142c0*/  IMAD R11, R6, R13, R15 ;  /* 0x0000000d060b7224 */ /* 0x000fe200078e020f */
[----:B------:R-:W-:Y:S01]  /*142d0*/  R2UR UR19, R2 ;  /* 0x00000000021372ca */ /* 0x000fe200000e0000 */
[----:B------:R-:W0:Y:S01]  /*142e0*/  LDC R13, c[0x0][0x3c8] ;  /* 0x0000f200ff0d7b82 */ /* 0x000e220000000800 */
[----:B------:R-:W-:Y:S01]  /*142f0*/  R2UR UR27, R12 ;  /* 0x000000000c1b72ca */ /* 0x000fe200000e0000 */
[----:B------:R-:W-:Y:S01]  /*14300*/  UIADD3 UR16, -UR29, URZ, URZ ;  /* 0x0000003f1d107290 */ /* 0x000fe2000fffe13f */
[----:B------:R-:W-:Y:S01]  /*14310*/  PRMT R10, R10, 0x40, R11 ;  /* 0x000000400a0a7816 */ /* 0x000fe2000000000b */
[----:B------:R-:W-:Y:S01]  /*14320*/  UMOV UR17, UR25 ;  /* 0x0000001900117c82 */ /* 0x000fe20008000000 */
[----:B------:R-:W-:Y:S01]  /*14330*/  UMOV UR13, UR21 ;  /* 0x00000015000d7c82 */ /* 0x000fe20008000000 */
[----:B------:R-:W-:Y:S01]  /*14340*/  UIMAD UR28, UR28, UR16, UR7 ;  /* 0x000000101c1c72a4 */ /* 0x000fe2000f8e0207 */
[----:B------:R-:W-:Y:S01]  /*14350*/  R2UR UR35, R10 ;  /* 0x000000000a2372ca */ /* 0x000fe200000e0000 */
[----:B------:R-:W-:Y:S01]  /*14360*/  VIADD R10, R9, 0x1 ;  /* 0x00000001090a7836 */ /* 0x000fe20000000000 */
[----:B------:R-:W-:Y:S01]  /*14370*/  UIADD3 UR16, UR34, 0x24000, URZ ;  /* 0x0002400022107890 */ /* 0x000fe2000fffe03f */
[----:B------:R-:W-:Y:S01]  /*14380*/  @P2 IMAD.MOV R10, RZ, RZ, R9 ;  /* 0x000000ffff0a2224 */ /* 0x000fe200078e0209 */
[----:B------:R-:W-:Y:S01]  /*14390*/  UIMAD UR28, UR28, UR9, UR11 ;  /* 0x000000091c1c72a4 */ /* 0x000fe2000f8e020b */
[----:B------:R-:W-:Y:S01]  /*143a0*/  VIADD R11, R6, 0x1 ;  /* 0x00000001060b7836 */ /* 0x000fe20000000000 */
[----:B------:R-:W-:Y:S01]  /*143b0*/  ULOP3.LUT UR19, UR26, 0x10, UR19, 0xf8, !UPT ;  /* 0x000000101a137892 */ /* 0x000fe2000f8ef813 */
[----:B------:R-:W-:Y:S01]  /*143c0*/  SEL R12, RZ, 0x1, P4 ;  /* 0x00000001ff0c7807 */ /* 0x000fe20002000000 */
[----:B------:R-:W-:Y:S01]  /*143d0*/  UIMAD UR27, UR27, UR8, UR10 ;  /* 0x000000081b1b72a4 */ /* 0x000fe2000f8e020a */
[----:B------:R-:W-:Y:S01]  /*143e0*/  R2UR UR10, R20 ;  /* 0x00000000140a72ca */ /* 0x000fe200000e0000 */
[----:B------:R-:W-:Y:S01]  /*143f0*/  UIADD3 UR8, UR34, 0x25000, URZ ;  /* 0x0002500022087890 */ /* 0x000fe2000fffe03f */
[----:B------:R-:W-:Y:S01]  /*14400*/  LOP3.LUT R5, R5, R12, RZ, 0x3c, !PT ;  /* 0x0000000c05057212 */ /* 0x000fe200078e3cff */
[----:B------:R-:W-:Y:S01]  /*14410*/  UMOV UR9, UR25 ;  /* 0x0000001900097c82 */ /* 0x000fe20008000000 */
[----:B------:R-:W-:Y:S01]  /*14420*/  UPRMT UR7, UR35, 0x5410, URZ ;  /* 0x0000541023077896 */ /* 0x000fe2000800003f */
[----:B------:R-:W-:Y:S01]  /*14430*/  UMOV UR11, UR19 ;  /* 0x00000013000b7c82 */ /* 0x000fe20008000000 */
[----:B0-----:R-:W-:-:S04]  /*14440*/  ISETP.NE.AND P3, PT, R10, R13, PT ;  /* 0x0000000d0a00720c */ /* 0x001fc80003f65270 */
[----:B------:R-:W-:-:S03]  /*14450*/  SEL R9, R10, RZ, P3 ;  /* 0x000000ff0a097207 */ /* 0x000fc60001800000 */
[----:B------:R0:W-:Y:S01]  /*14460*/  UTMALDG.4D.IM2COL [UR24], [UR22], UR7 ;  /* 0x00000018160073b4 */ /* 0x0001e20008058007 */
[----:B------:R0:W-:Y:S05]  /*14470*/  UTMALDG.4D.MULTICAST [UR16], [UR30], UR36, desc[UR14] ;  /* 0x00000e101e0073b4 */ /* 0x0001ea0008019824 */
[----:B------:R-:W-:-:S04]  /*14480*/  @P3 IMAD.MOV R11, RZ, RZ, R6 ;  /* 0x000000ffff0b3224 */ /* 0x000fc800078e0206 */
[----:B------:R-:W-:Y:S01]  /*14490*/  IMAD.MOV.U32 R6, RZ, RZ, R11 ;  /* 0x000000ffff067224 */ /* 0x000fe200078e000b */
[----:B------:R0:W-:Y:S02]  /*144a0*/  UTMALDG.4D.MULTICAST [UR8], [UR30], UR36, desc[UR14] ;  /* 0x00000e081e0073b4 */ /* 0x0001e40008019824 */
[----:B0-----:R-:W-:Y:S05]  /*144b0*/  @P5 BRA `(.L_x_535) ;  /* 0xfffffff800785947 */ /* 0x001fea000383ffff */
.L_x_531:
[----:B------:R-:W-:Y:S01]  /*144c0*/  UISETP.GE.U32.AND UP1, UPT, UR5, 0x9, UPT ;  /* 0x000000090500788c */ /* 0x000fe2000bf26070 */
[----:B------:R-:W-:-:S05]  /*144d0*/  IMAD.MOV.U32 R0, RZ, RZ, 0x1 ;  /* 0x00000001ff007424 */ /* 0x000fca00078e00ff */
[----:B------:R-:W-:-:S05]  /*144e0*/  PLOP3.LUT P0, PT, PT, PT, UP1, 0x80, 0x0 ;  /* 0x000000000000781c */ /* 0x000fca0003f0f018 */
[----:B------:R-:W-:-:S04]  /*144f0*/  @UP1 UIMAD.WIDE.U32 UR8, UR5, 0x38e38e39, URZ ;  /* 0x38e38e39050818a5 */ /* 0x000fc8000f8e003f */
[----:B------:R-:W-:-:S04]  /*14500*/  @UP1 USHF.R.U32.HI UR7, URZ, 0x1, UR9 ;  /* 0x000000013f071899 */ /* 0x000fc80008011609 */
[----:B------:R-:W-:-:S04]  /*14510*/  @UP1 ULOP3.LUT UR7, UR7, 0x1, URZ, 0xc0, !UPT ;  /* 0x0000000107071892 */ /* 0x000fc8000f8ec03f */
[----:B------:R-:W-:-:S04]  /*14520*/  @UP1 UISETP.NE.U32.AND UP0, UPT, UR7, 0x1, UPT ;  /* 0x000000010700188c */ /* 0x000fc8000bf05070 */
[----:B------:R-:W-:-:S04]  /*14530*/  @UP1 UISETP.NE.U32.AND.EX UP0, UPT, URZ, URZ, UPT, UP0 ;  /* 0x0000003f3f00128c */ /* 0x000fc8000bf05100 */
[----:B------:R-:W-:-:S06]  /*14540*/  @UP1 USEL UR7, URZ, 0x1, !UP0 ;  /* 0x000000013f071887 */ /* 0x000fcc000c000000 */
[----:B------:R-:W-:Y:S01]  /*14550*/  @P0 IMAD.U32 R0, RZ, RZ, UR7 ;  /* 0x00000007ff000e24 */ /* 0x000fe2000f8e00ff */
[----:B------:R-:W-:Y:S05]  /*14560*/  WARPSYNC.ALL ;  /* 0x0000000000007948 */ /* 0x000fea0003800000 */
[----:B------:R-:W-:-:S13]  /*14570*/  ELECT P0, URZ, PT ;  /* 0x00000000003f782f */ /* 0x000fda0003800000 */
[----:B------:R-:W-:Y:S05]  /*14580*/  @!P0 EXIT ;  /* 0x000000000000894d */ /* 0x000fea0003800000 */
[----:B------:R-:W-:-:S04]  /*14590*/  ULOP3.LUT UR6, UR6, 0x2, URZ, 0xfc, !UPT ;  /* 0x0000000206067892 */ /* 0x000fc8000f8efc3f */
[----:B------:R-:W-:-:S06]  /*145a0*/  UISETP.NE.AND UP0, UPT, UR6, 0x3, UPT ;  /* 0x000000030600788c */ /* 0x000fcc000bf05270 */
[----:B------:R-:W-:-:S13]  /*145b0*/  PLOP3.LUT P0, PT, PT, PT, UP0, 0x80, 0x0 ;  /* 0x000000000000781c */ /* 0x000fda0003f0f008 */
[----:B------:R-:W-:Y:S05]  /*145c0*/  @!P0 BRA `(.L_x_536) ;  /* 0x0000000000048947 */ /* 0x000fea0003800000 */
[----:B------:R-:W-:Y:S01]  /*145d0*/  BPT.TRAP 0x1 ;  /* 0x000000040000795c */ /* 0x000fe20000300000 */
.L_x_536:
[----:B------:R-:W0:Y:S01]  /*145e0*/  S2UR UR8, SR_CgaCtaId ;  /* 0x00000000000879c3 */ /* 0x000e220000008800 */
[----:B------:R-:W-:Y:S01]  /*145f0*/  UIMAD.WIDE.U32 UR6, UR5, 0x38e38e39, URZ ;  /* 0x38e38e39050678a5 */ /* 0x000fe2000f8e003f */
[----:B------:R-:W-:Y:S01]  /*14600*/  SHF.L.U32 R2, R0, 0x1f, RZ ;  /* 0x0000001f00027819 */ /* 0x000fe200000006ff */
[----:B------:R-:W-:Y:S02]  /*14610*/  UMOV UR4, 0x400 ;  /* 0x0000040000047882 */ /* 0x000fe40000000000 */
[----:B------:R-:W-:-:S04]  /*14620*/  USHF.R.U32.HI UR6, URZ, 0x1, UR7 ;  /* 0x000000013f067899 */ /* 0x000fc80008011607 */
[----:B------:R-:W-:Y:S02]  /*14630*/  UIMAD UR5, UR6, -0x9, UR5 ;  /* 0xfffffff7060578a4 */ /* 0x000fe4000f8e0205 */
[----:B0-----:R-:W-:-:S04]  /*14640*/  ULEA UR4, UR8, UR4, 0x18 ;  /* 0x0000000408047291 */ /* 0x001fc8000f8ec03f */
[----:B------:R-:W-:-:S04]  /*14650*/  UIADD3 UR4, UR4, 0x36048, URZ ;  /* 0x0003604804047890 */ /* 0x000fc8000fffe03f */
[----:B------:R-:W-:-:S12]  /*14660*/  ULEA UR6, UR5, UR4, 0x3 ;  /* 0x0000000405067291 */ /* 0x000fd8000f8e183f */
.L_x_537:
[----:B0-----:R-:W-:-:S04]  /*14670*/  IMAD.U32 R3, RZ, RZ, UR6 ;  /* 0x00000006ff037e24 */ /* 0x001fc8000f8e00ff */
[----:B------:R0:W1:Y:S03]  /*14680*/  SYNCS.PHASECHK.TRANS64.TRYWAIT P0, [R3+URZ], R2 ;  /* 0x00000002030075a7 */ /* 0x000066000800017f */
[----:B-1----:R-:W-:Y:S05]  /*14690*/  @!P0 NANOSLEEP.SYNCS 0x989680 ;  /* 0x009896800000895d */ /* 0x002fea0003900000 */
[----:B------:R-:W1:Y:S02]  /*146a0*/  @!P0 SYNCS.PHASECHK.TRANS64 P0, [R3+URZ], R2 ;  /* 0x00000002030085a7 */ /* 0x000e64000800007f */
[----:B-1----:R-:W-:Y:S05]  /*146b0*/  @!P0 BRA `(.L_x_537) ;  /* 0xfffffffc00ec8947 */ /* 0x002fea000383ffff */
[----:B------:R-:W-:-:S04]  /*146c0*/  UIADD3 UR5, UR5, 0x1, URZ ;  /* 0x0000000105057890 */ /* 0x000fc8000fffe03f */
[----:B------:R-:W-:-:S04]  /*146d0*/  UISETP.NE.AND UP0, UPT, UR5, 0x9, UPT ;  /* 0x000000090500788c */ /* 0x000fc8000bf05270 */
[----:B------:R-:W-:Y:S02]  /*146e0*/  USEL UR6, URZ, 0x1, UP0 ;  /* 0x000000013f067887 */ /* 0x000fe40008000000 */
[----:B------:R-:W-:-:S04]  /*146f0*/  USEL UR5, UR5, URZ, UP0 ;  /* 0x0000003f05057287 */ /* 0x000fc80008000000 */
[----:B0-----:R-:W-:Y:S01]  /*14700*/  LOP3.LUT R2, R0, UR6, RZ, 0x3c, !PT ;  /* 0x0000000600027c12 */ /* 0x001fe2000f8e3cff */
[----:B------:R-:W-:-:S03]  /*14710*/  ULEA UR7, UR5, UR4, 0x3 ;  /* 0x0000000405077291 */ /* 0x000fc6000f8e183f */
[----:B------:R-:W-:-:S09]  /*14720*/  SHF.L.U32 R0, R2, 0x1f, RZ ;  /* 0x0000001f02007819 */ /* 0x000fd200000006ff */
.L_x_538:
        /* <DEDUP_REMOVED lines=9> */
[----:B------:R-:W-:Y:S01]  /*147c0*/  LOP3.LUT R2, R2, UR6, RZ, 0x3c, !PT ;  /* 0x0000000602027c12 */ /* 0x000fe2000f8e3cff */
[----:B------:R-:W-:-:S03]  /*147d0*/  ULEA UR7, UR5, UR4, 0x3 ;  /* 0x0000000405077291 */ /* 0x000fc6000f8e183f */
[----:B0-----:R-:W-:-:S09]  /*147e0*/  SHF.L.U32 R0, R2, 0x1f, RZ ;  /* 0x0000001f02007819 */ /* 0x001fd200000006ff */
.L_x_539:
        /* <DEDUP_REMOVED lines=12> */
.L_x_540:
        /* <DEDUP_REMOVED lines=12> */
.L_x_541:
        /* <DEDUP_REMOVED lines=12> */
.L_x_542:
        /* <DEDUP_REMOVED lines=12> */
.L_x_543:
        /* <DEDUP_REMOVED lines=12> */
.L_x_544:
        /* <DEDUP_REMOVED lines=12> */
.L_x_545:
[----:B0-----:R-:W-:-:S04]  /*14c70*/  IMAD.U32 R3, RZ, RZ, UR5 ;  /* 0x00000005ff037e24 */ /* 0x001fc8000f8e00ff */
[----:B------:R0:W1:Y:S03]  /*14c80*/  SYNCS.PHASECHK.TRANS64.TRYWAIT P0, [R3+URZ], R0 ;  /* 0x00000000030075a7 */ /* 0x000066000800017f */
[----:B-1----:R-:W-:Y:S05]  /*14c90*/  @!P0 NANOSLEEP.SYNCS 0x989680 ;  /* 0x009896800000895d */ /* 0x002fea0003900000 */
[----:B------:R-:W1:Y:S02]  /*14ca0*/  @!P0 SYNCS.PHASECHK.TRANS64 P0, [R3+URZ], R0 ;  /* 0x00000000030085a7 */ /* 0x000e64000800007f */
[----:B-1----:R-:W-:Y:S05]  /*14cb0*/  @P0 EXIT ;  /* 0x000000000000094d */ /* 0x002fea0003800000 */
[----:B------:R-:W-:Y:S05]  /*14cc0*/  BRA `(.L_x_545) ;  /* 0xfffffffc00e87947 */ /* 0x000fea000383ffff */
.L_x_546:
[----:B------:R-:W-:-:S00]  /*14cd0*/  BRA `(.L_x_546) ;  /* 0xfffffffc00fc7947 */ /* 0x000fc0000383ffff */
[----:B------:R-:W-:-:S00]  /*14ce0*/  NOP ;  /* 0x0000000000007918 */ /* 0x000fc00000000000 */
        /* <DEDUP_REMOVED lines=9> */
.L_x_547:


//--------------------- .nv.shared._ZN7cutlass13device_kernelINS_4conv6kernel13ConvUniversalINS1_16ConvProblemShapeILNS1_8OperatorE1ELi2EEENS1_10collective14CollectiveConvINS1_46MainloopSm90TmaGmmaWarpSpecializedImplicitGemmILS5_1ELi9ELi2EN4cute5tupleIJNSA_1CILi2EEENSC_ILi1EEESE_EEENS1_36KernelImplicitTmaWarpSpecializedSm90ELi1EEENSB_IJNSC_ILi256EEENSC_ILi128EEENSB_IJNSC_ILi32EEEEEEEEENS_10bfloat16_tESN_NSA_8TiledMMAINSA_8MMA_AtomIJNSA_4SM904GMMA28MMA_64x128x16_F32BF16BF16_SSILNSR_5MajorE0ELST_1ELNSR_7ScaleInE1ELSU_1EEEEEENSA_6LayoutINSB_IJSE_SE_SE_EEENSB_IJNSC_ILi0EEESZ_SZ_EEEEENSB_IJNSA_10UnderscoreES12_S12_EEEEENS7_6detail26Sm90ImplicitGemmTileTraitsINSA_20SM90_TMA_LOAD_IM2COLENSA_14ComposedLayoutINSA_7SwizzleILi2ELi4ELi3EEENSA_18smem_ptr_flag_bitsILi16EEENSX_INSB_IJNSB_IJNSC_ILi8EEESK_EEENSB_IJSK_SE_EEENSB_IJSE_NSC_ILi9EEEEEEEEENSB_IJNSB_IJSK_SI_EEENSB_IJSE_SZ_EEENSB_IJSZ_NSC_ILi8192EEEEEEEEEEEEEvEENS16_INSA_23SM90_TMA_LOAD_MULTICASTENS18_INS19_ILi3ELi4ELi3EEES1C_NSX_INSB_IJNSB_IJNSC_ILi64EEESD_EEENSB_IJS1D_NSC_ILi4EEEEEES1H_EEENSB_IJNSB_IJSE_NSC_ILi2048EEEEEENSB_IJS1T_NSC_ILi512EEEEEENSB_IJSZ_NSC_ILi4096EEEEEEEEEEEEEvEEEENS_8epilogue10collective6detail29Sm90TmaWarpSpecializedAdapterINS2A_15DefaultEpilogueISN_NSB_IJNSB_IJlllEEESE_SZ_EEES2F_NS29_6thread17LinearCombinationISN_Li1EffLNS2G_9ScaleType4KindE0ELNS_15FloatRoundStyleE2ESN_EENS_4gemm15EpilogueDefaultEEEEEvvEEEEvNT_6ParamsE --------------------------
	.section	.nv.shared._ZN7cutlass13device_kernelINS_4conv6kernel13ConvUniversalINS1_16ConvProblemShapeILNS1_8OperatorE1ELi2EEENS1_10collective14CollectiveConvINS1_46MainloopSm90TmaGmmaWarpSpecializedImplicitGemmILS5_1ELi9ELi2EN4cute5tupleIJNSA_1CILi2EEENSC_ILi1EEESE_EEENS1_36KernelImplicitTmaWarpSpecializedSm90ELi1EEENSB_IJNSC_ILi256EEENSC_ILi128EEENSB_IJNSC_ILi32EEEEEEEEENS_10bfloat16_tESN_NSA_8TiledMMAINSA_8MMA_AtomIJNSA_4SM904GMMA28MMA_64x128x16_F32BF16BF16_SSILNSR_5MajorE0ELST_1ELNSR_7ScaleInE1ELSU_1EEEEEENSA_6LayoutINSB_IJSE_SE_SE_EEENSB_IJNSC_ILi0EEESZ_SZ_EEEEENSB_IJNSA_10UnderscoreES12_S12_EEEEENS7_6detail26Sm90ImplicitGemmTileTraitsINSA_20SM90_TMA_LOAD_IM2COLENSA_14ComposedLayoutINSA_7SwizzleILi2ELi4ELi3EEENSA_18smem_ptr_flag_bitsILi16EEENSX_INSB_IJNSB_IJNSC_ILi8EEESK_EEENSB_IJSK_SE_EEENSB_IJSE_NSC_ILi9EEEEEEEEENSB_IJNSB_IJSK_SI_EEENSB_IJSE_SZ_EEENSB_IJSZ_NSC_ILi8192EEEEEEEEEEEEEvEENS16_INSA_23SM90_TMA_LOAD_MULTICASTENS18_INS19_ILi3ELi4ELi3EEES1C_NSX_INSB_IJNSB_IJNSC_ILi64EEESD_EEENSB_IJS1D_NSC_ILi4EEEEEES1H_EEENSB_IJNSB_IJSE_NSC_ILi2048EEEEEENSB_IJS1T_NSC_ILi512EEEEEENSB_IJSZ_NSC_ILi4096EEEEEEEEEEEEEvEEEENS_8epilogue10collective6detail29Sm90TmaWarpSpecializedAdapterINS2A_15DefaultEpilogueISN_NSB_IJNSB_IJlllEEESE_SZ_EEES2F_NS29_6thread17LinearCombinationISN_Li1EffLNS2G_9ScaleType4KindE0ELNS_15FloatRoundStyleE2ESN_EENS_4gemm15EpilogueDefaultEEEEEvvEEEEvNT_6ParamsE,"aw",@nobits
	.sectionflags	@""
	.align	16
	.zero		1024


//--------------------- .nv.shared.reserved.0     --------------------------
	.section	.nv.shared.reserved.0,"aw",@nobits
	.weak		__nv_reservedSMEM_offset_0_alias
	.size		__nv_reservedSMEM_offset_0_alias, 0, 0
	.other		__nv_reservedSMEM_offset_0_alias,@"STO_CUDA_RESERVED_SHARED STV_DEFAULT"
__nv_reservedSMEM_offset_0_alias:
	.zero		0


//--------------------- .nv.global                --------------------------
	.section	.nv.global,"aw",@nobits
.nv.global:
	.type		_ZN39_INTERNAL_11b15764_4_k_cu_f47da08c_27924cute1_E,@object
	.size		_ZN39_INTERNAL_11b15764_4_k_cu_f47da08c_27924cute1_E,(_ZN39_INTERNAL_11b15764_4_k_cu_f47da08c_27924cuda3std3__45__cpo6cbeginE - _ZN39_INTERNAL_11b15764_4_k_cu_f47da08c_27924cute1_E)
_ZN39_INTERNAL_11b15764_4_k_cu_f47da08c_27924cute1_E:
	.zero		1
	.type		_ZN39_INTERNAL_11b15764_4_k_cu_f47da08c_27924cuda3std3__45__cpo6cbeginE,@object
	.size		_ZN39_INTERNAL_11b15764_4_k_cu_f47da08c_27924cuda3std3__45__cpo6cbeginE,(_ZN39_INTERNAL_11b15764_4_k_cu_f47da08c_27924cuda3std3__48in_placeE - _ZN39_INTERNAL_11b15764_4_k_cu_f47da08c_27924cuda3std3__45__cpo6cbeginE)
_ZN39_INTERNAL_11b15764_4_k_cu_f47da08c_27924cuda3std3__45__cpo6cbeginE:
	.zero		1
	.type		_ZN39_INTERNAL_11b15764_4_k_cu_f47da08c_27924cuda3std3__48in_placeE,@object
	.size		_ZN39_INTERNAL_11b15764_4_k_cu_f47da08c_27924cuda3std3__48in_placeE,(_ZN39_INTERNAL_11b15764_4_k_cu_f47da08c_27924cuda3std6ranges3__45__cpo9iter_moveE - _ZN39_INTERNAL_11b15764_4_k_cu_f47da08c_27924cuda3std3__48in_placeE)
_ZN39_INTERNAL_11b15764_4_k_cu_f47da08c_27924cuda3std3__48in_placeE:
	.zero		1
	.type		_ZN39_INTERNAL_11b15764_4_k_cu_f47da08c_27924cuda3std6ranges3__45__cpo9iter_moveE,@object
	.size		_ZN39_INTERNAL_11b15764_4_k_cu_f47da08c_27924cuda3std6ranges3__45__cpo9iter_moveE,(_ZN39_INTERNAL_11b15764_4_k_cu_f47da08c_27924cuda3std3__45__cpo5beginE - _ZN39_INTERNAL_11b15764_4_k_cu_f47da08c_27924cuda3std6ranges3__45__cpo9iter_moveE)
_ZN39_INTERNAL_11b15764_4_k_cu_f47da08c_27924cuda3std6ranges3__45__cpo9iter_moveE:
	.zero		1
	.type		_ZN39_INTERNAL_11b15764_4_k_cu_f47da08c_27924cuda3std3__45__cpo5beginE,@object
	.size		_ZN39_INTERNAL_11b15764_4_k_cu_f47da08c_27924cuda3std3__45__cpo5beginE,(_ZN39_INTERNAL_11b15764_4_k_cu_f47da08c_27924cuda3std3__441_GLOBAL__N__11b15764_4_k_cu_f47da08c_27926ignoreE - _ZN39_INTERNAL_11b15764_4_k_cu_f47da08c_27924cuda3std3__45__cpo5beginE)
_ZN39_INTERNAL_11b15764_4_k_cu_f47da08c_27924cuda3std3__45__cpo5beginE:
	.zero		1
	.type		_ZN39_INTERNAL_11b15764_4_k_cu_f47da08c_27924cuda3std3__441_GLOBAL__N__11b15764_4_k_cu_f47da08c_27926ignoreE,@object
	.size		_ZN39_INTERNAL_11b15764_4_k_cu_f47da08c_27924cuda3std3__441_GLOBAL__N__11b15764_4_k_cu_f47da08c_27926ignoreE,(_ZN39_INTERNAL_11b15764_4_k_cu_f47da08c_27924cute7productE - _ZN39_INTERNAL_11b15764_4_k_cu_f47da08c_27924cuda3std3__441_GLOBAL__N__11b15764_4_k_cu_f47da08c_27926ignoreE)
_ZN39_INTERNAL_11b15764_4_k_cu_f47da08c_27924cuda3std3__441_GLOBAL__N__11b15764_4_k_cu_f47da08c_27926ignoreE:
	.zero		1
	.type		_ZN39_INTERNAL_11b15764_4_k_cu_f47da08c_27924cute7productE,@object
	.size		_ZN39_INTERNAL_11b15764_4_k_cu_f47da08c_27924cute7productE,(_ZN39_INTERNAL_11b15764_4_k_cu_f47da08c_27924cuda3std3__45__cpo3endE - _ZN39_INTERNAL_11b15764_4_k_cu_f47da08c_27924cute7productE)
_ZN39_INTERNAL_11b15764_4_k_cu_f47da08c_27924cute7productE:
	.zero		1
	.type		_ZN39_INTERNAL_11b15764_4_k_cu_f47da08c_27924cuda3std3__45__cpo3endE,@object
	.size		_ZN39_INTERNAL_11b15764_4_k_cu_f47da08c_27924cuda3std3__45__cpo3endE,(_ZN39_INTERNAL_11b15764_4_k_cu_f47da08c_27924cuda3std3__419piecewise_constructE - _ZN39_INTERNAL_11b15764_4_k_cu_f47da08c_27924cuda3std3__45__cpo3endE)
_ZN39_INTERNAL_11b15764_4_k_cu_f47da08c_27924cuda3std3__45__cpo3endE:
	.zero		1
	.type		_ZN39_INTERNAL_11b15764_4_k_cu_f47da08c_27924cuda3std3__419piecewise_constructE,@object
	.size		_ZN39_INTERNAL_11b15764_4_k_cu_f47da08c_27924cuda3std3__419piecewise_constructE,(_ZN39_INTERNAL_11b15764_4_k_cu_f47da08c_27924cuda3std3__45__cpo4cendE - _ZN39_INTERNAL_11b15764_4_k_cu_f47da08c_27924cuda3std3__419piecewise_constructE)
_ZN39_INTERNAL_11b15764_4_k_cu_f47da08c_27924cuda3std3__419piecewise_constructE:
	.zero		1
	.type		_ZN39_INTERNAL_11b15764_4_k_cu_f47da08c_27924cuda3std3__45__cpo4cendE,@object
	.size		_ZN39_INTERNAL_11b15764_4_k_cu_f47da08c_27924cuda3std3__45__cpo4cendE,(_ZN39_INTERNAL_11b15764_4_k_cu_f47da08c_27924cuda3std6ranges3__45__cpo4swapE - _ZN39_INTERNAL_11b15764_4_k_cu_f47da08c_27924cuda3std3__45__cpo4cendE)
_ZN39_INTERNAL_11b15764_4_k_cu_f47da08c_27924cuda3std3__45__cpo4cendE:
	.zero		1
	.type		_ZN39_INTERNAL_11b15764_4_k_cu_f47da08c_27924cuda3std6ranges3__45__cpo4swapE,@object
	.size		_ZN39_INTERNAL_11b15764_4_k_cu_f47da08c_27924cuda3std6ranges3__45__cpo4swapE,(.L_7 - _ZN39_INTERNAL_11b15764_4_k_cu_f47da08c_27924cuda3std6ranges3__45__cpo4swapE)
_ZN39_INTERNAL_11b15764_4_k_cu_f47da08c_27924cuda3std6ranges3__45__cpo4swapE:
	.zero		1
.L_7:


//--------------------- .nv.constant0._ZN7cutlass13device_kernelINS_4conv6kernel13ConvUniversalINS1_16ConvProblemShapeILNS1_8OperatorE1ELi2EEENS1_10collective14CollectiveConvINS1_46MainloopSm90TmaGmmaWarpSpecializedImplicitGemmILS5_1ELi9ELi2EN4cute5tupleIJNSA_1CILi2EEENSC_ILi1EEESE_EEENS1_36KernelImplicitTmaWarpSpecializedSm90ELi1EEENSB_IJNSC_ILi256EEENSC_ILi128EEENSB_IJNSC_ILi32EEEEEEEEENS_10bfloat16_tESN_NSA_8TiledMMAINSA_8MMA_AtomIJNSA_4SM904GMMA28MMA_64x128x16_F32BF16BF16_SSILNSR_5MajorE0ELST_1ELNSR_7ScaleInE1ELSU_1EEEEEENSA_6LayoutINSB_IJSE_SE_SE_EEENSB_IJNSC_ILi0EEESZ_SZ_EEEEENSB_IJNSA_10UnderscoreES12_S12_EEEEENS7_6detail26Sm90ImplicitGemmTileTraitsINSA_20SM90_TMA_LOAD_IM2COLENSA_14ComposedLayoutINSA_7SwizzleILi2ELi4ELi3EEENSA_18smem_ptr_flag_bitsILi16EEENSX_INSB_IJNSB_IJNSC_ILi8EEESK_EEENSB_IJSK_SE_EEENSB_IJSE_NSC_ILi9EEEEEEEEENSB_IJNSB_IJSK_SI_EEENSB_IJSE_SZ_EEENSB_IJSZ_NSC_ILi8192EEEEEEEEEEEEEvEENS16_INSA_23SM90_TMA_LOAD_MULTICASTENS18_INS19_ILi3ELi4ELi3EEES1C_NSX_INSB_IJNSB_IJNSC_ILi64EEESD_EEENSB_IJS1D_NSC_ILi4EEEEEES1H_EEENSB_IJNSB_IJSE_NSC_ILi2048EEEEEENSB_IJS1T_NSC_ILi512EEEEEENSB_IJSZ_NSC_ILi4096EEEEEEEEEEEEEvEEEENS_8epilogue10collective6detail29Sm90TmaWarpSpecializedAdapterINS2A_15DefaultEpilogueISN_NSB_IJNSB_IJlllEEESE_SZ_EEES2F_NS29_6thread17LinearCombinationISN_Li1EffLNS2G_9ScaleType4KindE0ELNS_15FloatRoundStyleE2ESN_EENS_4gemm15EpilogueDefaultEEEEEvvEEEEvNT_6ParamsE --------------------------
	.section	.nv.constant0._ZN7cutlass13device_kernelINS_4conv6kernel13ConvUniversalINS1_16ConvProblemShapeILNS1_8OperatorE1ELi2EEENS1_10collective14CollectiveConvINS1_46MainloopSm90TmaGmmaWarpSpecializedImplicitGemmILS5_1ELi9ELi2EN4cute5tupleIJNSA_1CILi2EEENSC_ILi1EEESE_EEENS1_36KernelImplicitTmaWarpSpecializedSm90ELi1EEENSB_IJNSC_ILi256EEENSC_ILi128EEENSB_IJNSC_ILi32EEEEEEEEENS_10bfloat16_tESN_NSA_8TiledMMAINSA_8MMA_AtomIJNSA_4SM904GMMA28MMA_64x128x16_F32BF16BF16_SSILNSR_5MajorE0ELST_1ELNSR_7ScaleInE1ELSU_1EEEEEENSA_6LayoutINSB_IJSE_SE_SE_EEENSB_IJNSC_ILi0EEESZ_SZ_EEEEENSB_IJNSA_10UnderscoreES12_S12_EEEEENS7_6detail26Sm90ImplicitGemmTileTraitsINSA_20SM90_TMA_LOAD_IM2COLENSA_14ComposedLayoutINSA_7SwizzleILi2ELi4ELi3EEENSA_18smem_ptr_flag_bitsILi16EEENSX_INSB_IJNSB_IJNSC_ILi8EEESK_EEENSB_IJSK_SE_EEENSB_IJSE_NSC_ILi9EEEEEEEEENSB_IJNSB_IJSK_SI_EEENSB_IJSE_SZ_EEENSB_IJSZ_NSC_ILi8192EEEEEEEEEEEEEvEENS16_INSA_23SM90_TMA_LOAD_MULTICASTENS18_INS19_ILi3ELi4ELi3EEES1C_NSX_INSB_IJNSB_IJNSC_ILi64EEESD_EEENSB_IJS1D_NSC_ILi4EEEEEES1H_EEENSB_IJNSB_IJSE_NSC_ILi2048EEEEEENSB_IJS1T_NSC_ILi512EEEEEENSB_IJSZ_NSC_ILi4096EEEEEEEEEEEEEvEEEENS_8epilogue10collective6detail29Sm90TmaWarpSpecializedAdapterINS2A_15DefaultEpilogueISN_NSB_IJNSB_IJlllEEESE_SZ_EEES2F_NS29_6thread17LinearCombinationISN_Li1EffLNS2G_9ScaleType4KindE0ELNS_15FloatRoundStyleE2ESN_EENS_4gemm15EpilogueDefaultEEEEEvvEEEEvNT_6ParamsE,"a",@progbits
	.sectionflags	@""
	.align	4
.nv.constant0._ZN7cutlass13device_kernelINS_4conv6kernel13ConvUniversalINS1_16ConvProblemShapeILNS1_8OperatorE1ELi2EEENS1_10collective14CollectiveConvINS1_46MainloopSm90TmaGmmaWarpSpecializedImplicitGemmILS5_1ELi9ELi2EN4cute5tupleIJNSA_1CILi2EEENSC_ILi1EEESE_EEENS1_36KernelImplicitTmaWarpSpecializedSm90ELi1EEENSB_IJNSC_ILi256EEENSC_ILi128EEENSB_IJNSC_ILi32EEEEEEEEENS_10bfloat16_tESN_NSA_8TiledMMAINSA_8MMA_AtomIJNSA_4SM904GMMA28MMA_64x128x16_F32BF16BF16_SSILNSR_5MajorE0ELST_1ELNSR_7ScaleInE1ELSU_1EEEEEENSA_6LayoutINSB_IJSE_SE_SE_EEENSB_IJNSC_ILi0EEESZ_SZ_EEEEENSB_IJNSA_10UnderscoreES12_S12_EEEEENS7_6detail26Sm90ImplicitGemmTileTraitsINSA_20SM90_TMA_LOAD_IM2COLENSA_14ComposedLayoutINSA_7SwizzleILi2ELi4ELi3EEENSA_18smem_ptr_flag_bitsILi16EEENSX_INSB_IJNSB_IJNSC_ILi8EEESK_EEENSB_IJSK_SE_EEENSB_IJSE_NSC_ILi9EEEEEEEEENSB_IJNSB_IJSK_SI_EEENSB_IJSE_SZ_EEENSB_IJSZ_NSC_ILi8192EEEEEEEEEEEEEvEENS16_INSA_23SM90_TMA_LOAD_MULTICASTENS18_INS19_ILi3ELi4ELi3EEES1C_NSX_INSB_IJNSB_IJNSC_ILi64EEESD_EEENSB_IJS1D_NSC_ILi4EEEEEES1H_EEENSB_IJNSB_IJSE_NSC_ILi2048EEEEEENSB_IJS1T_NSC_ILi512EEEEEENSB_IJSZ_NSC_ILi4096EEEEEEEEEEEEEvEEEENS_8epilogue10collective6detail29Sm90TmaWarpSpecializedAdapterINS2A_15DefaultEpilogueISN_NSB_IJNSB_IJlllEEESE_SZ_EEES2F_NS29_6thread17LinearCombinationISN_Li1EffLNS2G_9ScaleType4KindE0ELNS_15FloatRoundStyleE2ESN_EENS_4gemm15EpilogueDefaultEEEEEvvEEEEvNT_6ParamsE:
	.zero		1536


//--------------------- SYMBOLS --------------------------

	.type		.nv.reservedSmem.offset0,@object
	.size		.nv.reservedSmem.offset0,0x4
